	.target	sm_103a

	.elftype	@"ET_EXEC"


//--------------------- .note.nv.tkinfo           --------------------------
	.section	.note.nv.tkinfo,"",@"SHT_NOTE"
	.sectionflags	@"SHF_NOTE_NV_TKINFO"
	.tkinfo
        /*0018*/ 	.word	0x00000002
        /*0030*/ 	.string	""
        /*0030*/ 	.string	"ptxas"
        /*0030*/ 	.string	"Cuda compilation tools, release 13.0, V13.0.88"
        /*0030*/ 	.string	"Build cuda_13.0.r13.0/compiler.36424714_0"
        /*0030*/ 	.string	"-arch sm_103a -m 64 "



//--------------------- .note.nv.cuinfo           --------------------------
	.section	.note.nv.cuinfo,"",@"SHT_NOTE"
	.sectionflags	@"SHF_NOTE_NV_CUINFO"
        /*0018*/ 	.short	0x0002
        /*001a*/ 	.short	0x0067
        /*001c*/ 	.short	0x0082
	.zero		2


//--------------------- .nv.info                  --------------------------
	.section	.nv.info,"",@"SHT_CUDA_INFO"
	.align	4


	//----- nvinfo : EIATTR_REGCOUNT
	.align		4
        /*0000*/ 	.byte	0x04, 0x2f
        /*0002*/ 	.short	(.L_12 - .L_11)
	.align		4
.L_11:
        /*0004*/ 	.word	index@(_ZN7cutlass13device_kernelIN5flash19enable_sm80_to_sm89INS1_16FlashAttnFwdSm80INS1_25CollectiveMainloopFwdSm80ILi4ELi1ELb0EN4cute5tupleIJNS5_1CILi128EEENS7_ILi64EEENS7_ILi96EEEEEELi96ENS_6half_tEfNS_4arch4Sm80ELb1ELb0ELb0ELb1ELb1ELb1ELb1ELb0EEENS1_21CollectiveEpilogueFwdINS6_IJS8_SA_S9_EEENS6_IJNS7_ILi1EEESI_SI_EEESC_SE_Li128ELb1ELb1ELb0ELb0EEENS1_19SingleTileSchedulerILb1ELb0ELb1ELi128EEEEEEEEEvNT_6ParamsE)
        /*0008*/ 	.word	0x00000004


	//----- nvinfo : EIATTR_FRAME_SIZE
	.align		4
.L_12:
        /*000c*/ 	.byte	0x04, 0x11
        /*000e*/ 	.short	(.L_14 - .L_13)
	.align		4
.L_13:
        /*0010*/ 	.word	index@(_ZN7cutlass13device_kernelIN5flash19enable_sm80_to_sm89INS1_16FlashAttnFwdSm80INS1_25CollectiveMainloopFwdSm80ILi4ELi1ELb0EN4cute5tupleIJNS5_1CILi128EEENS7_ILi64EEENS7_ILi96EEEEEELi96ENS_6half_tEfNS_4arch4Sm80ELb1ELb0ELb0ELb1ELb1ELb1ELb1ELb0EEENS1_21CollectiveEpilogueFwdINS6_IJS8_SA_S9_EEENS6_IJNS7_ILi1EEESI_SI_EEESC_SE_Li128ELb1ELb1ELb0ELb0EEENS1_19SingleTileSchedulerILb1ELb0ELb1ELi128EEEEEEEEEvNT_6ParamsE)
        /*0014*/ 	.word	0x00000000


	//----- nvinfo : EIATTR_REGCOUNT
	.align		4
.L_14:
        /*0018*/ 	.byte	0x04, 0x2f
        /*001a*/ 	.short	(.L_16 - .L_15)
	.align		4
.L_15:
        /*001c*/ 	.word	index@(_ZN7cutlass13device_kernelIN5flash19enable_sm80_to_sm89INS1_16FlashAttnFwdSm80INS1_25CollectiveMainloopFwdSm80ILi4ELi1ELb0EN4cute5tupleIJNS5_1CILi128EEENS7_ILi64EEENS7_ILi96EEEEEELi96ENS_6half_tEfNS_4arch4Sm80ELb1ELb0ELb0ELb1ELb1ELb0ELb1ELb0EEENS1_21CollectiveEpilogueFwdINS6_IJS8_SA_S9_EEENS6_IJNS7_ILi1EEESI_SI_EEESC_SE_Li128ELb1ELb1ELb0ELb0EEENS1_19SingleTileSchedulerILb1ELb0ELb1ELi128EEEEEEEEEvNT_6ParamsE)
        /*0020*/ 	.word	0x00000004


	//----- nvinfo : EIATTR_FRAME_SIZE
	.align		4
.L_16:
        /*0024*/ 	.byte	0x04, 0x11
        /*0026*/ 	.short	(.L_18 - .L_17)
	.align		4
.L_17:
        /*0028*/ 	.word	index@(_ZN7cutlass13device_kernelIN5flash19enable_sm80_to_sm89INS1_16FlashAttnFwdSm80INS1_25CollectiveMainloopFwdSm80ILi4ELi1ELb0EN4cute5tupleIJNS5_1CILi128EEENS7_ILi64EEENS7_ILi96EEEEEELi96ENS_6half_tEfNS_4arch4Sm80ELb1ELb0ELb0ELb1ELb1ELb0ELb1ELb0EEENS1_21CollectiveEpilogueFwdINS6_IJS8_SA_S9_EEENS6_IJNS7_ILi1EEESI_SI_EEESC_SE_Li128ELb1ELb1ELb0ELb0EEENS1_19SingleTileSchedulerILb1ELb0ELb1ELi128EEEEEEEEEvNT_6ParamsE)
        /*002c*/ 	.word	0x00000000


	//----- nvinfo : EIATTR_REGCOUNT
	.align		4
.L_18:
        /*0030*/ 	.byte	0x04, 0x2f
        /*0032*/ 	.short	(.L_20 - .L_19)
	.align		4
.L_19:
        /*0034*/ 	.word	index@(_ZN7cutlass13device_kernelIN5flash19enable_sm80_to_sm89INS1_16FlashAttnFwdSm80INS1_25CollectiveMainloopFwdSm80ILi4ELi1ELb0EN4cute5tupleIJNS5_1CILi128EEENS7_ILi64EEENS7_ILi96EEEEEELi96ENS_6half_tEfNS_4arch4Sm80ELb1ELb0ELb0ELb0ELb1ELb0ELb1ELb0EEENS1_21CollectiveEpilogueFwdINS6_IJS8_SA_S9_EEENS6_IJNS7_ILi1EEESI_SI_EEESC_SE_Li128ELb0ELb1ELb0ELb0EEENS1_30DynamicPersistentTileSchedulerILi128ELi128ELb0ELb1ELb0EEEEEEEEEvNT_6ParamsE)
        /*0038*/ 	.word	0x00000004


	//----- nvinfo : EIATTR_FRAME_SIZE
	.align		4
.L_20:
        /*003c*/ 	.byte	0x04, 0x11
        /*003e*/ 	.short	(.L_22 - .L_21)
	.align		4
.L_21:
        /*0040*/ 	.word	index@(_ZN7cutlass13device_kernelIN5flash19enable_sm80_to_sm89INS1_16FlashAttnFwdSm80INS1_25CollectiveMainloopFwdSm80ILi4ELi1ELb0EN4cute5tupleIJNS5_1CILi128EEENS7_ILi64EEENS7_ILi96EEEEEELi96ENS_6half_tEfNS_4arch4Sm80ELb1ELb0ELb0ELb0ELb1ELb0ELb1ELb0EEENS1_21CollectiveEpilogueFwdINS6_IJS8_SA_S9_EEENS6_IJNS7_ILi1EEESI_SI_EEESC_SE_Li128ELb0ELb1ELb0ELb0EEENS1_30DynamicPersistentTileSchedulerILi128ELi128ELb0ELb1ELb0EEEEEEEEEvNT_6ParamsE)
        /*0044*/ 	.word	0x00000000


	//----- nvinfo : EIATTR_REGCOUNT
	.align		4
.L_22:
        /*0048*/ 	.byte	0x04, 0x2f
        /*004a*/ 	.short	(.L_24 - .L_23)
	.align		4
.L_23:
        /*004c*/ 	.word	index@(_ZN7cutlass13device_kernelIN5flash19enable_sm80_to_sm89INS1_16FlashAttnFwdSm80INS1_25CollectiveMainloopFwdSm80ILi4ELi1ELb0EN4cute5tupleIJNS5_1CILi128EEENS7_ILi48EEENS7_ILi96EEEEEELi96ENS_6half_tEfNS_4arch4Sm80ELb0ELb1ELb0ELb1ELb1ELb1ELb1ELb0EEENS1_21CollectiveEpilogueFwdINS6_IJS8_SA_S9_EEENS6_IJNS7_ILi1EEESI_SI_EEESC_SE_Li128ELb1ELb1ELb0ELb0EEENS1_19SingleTileSchedulerILb1ELb0ELb1ELi128EEEEEEEEEvNT_6ParamsE)
        /*0050*/ 	.word	0x00000004


	//----- nvinfo : EIATTR_FRAME_SIZE
	.align		4
.L_24:
        /*0054*/ 	.byte	0x04, 0x11
        /*0056*/ 	.short	(.L_26 - .L_25)
	.align		4
.L_25:
        /*0058*/ 	.word	index@(_ZN7cutlass13device_kernelIN5flash19enable_sm80_to_sm89INS1_16FlashAttnFwdSm80INS1_25CollectiveMainloopFwdSm80ILi4ELi1ELb0EN4cute5tupleIJNS5_1CILi128EEENS7_ILi48EEENS7_ILi96EEEEEELi96ENS_6half_tEfNS_4arch4Sm80ELb0ELb1ELb0ELb1ELb1ELb1ELb1ELb0EEENS1_21CollectiveEpilogueFwdINS6_IJS8_SA_S9_EEENS6_IJNS7_ILi1EEESI_SI_EEESC_SE_Li128ELb1ELb1ELb0ELb0EEENS1_19SingleTileSchedulerILb1ELb0ELb1ELi128EEEEEEEEEvNT_6ParamsE)
        /*005c*/ 	.word	0x00000000


	//----- nvinfo : EIATTR_REGCOUNT
	.align		4
.L_26:
        /*0060*/ 	.byte	0x04, 0x2f
        /*0062*/ 	.short	(.L_28 - .L_27)
	.align		4
.L_27:
        /*0064*/ 	.word	index@(_ZN7cutlass13device_kernelIN5flash19enable_sm80_to_sm89INS1_16FlashAttnFwdSm80INS1_25CollectiveMainloopFwdSm80ILi4ELi1ELb0EN4cute5tupleIJNS5_1CILi128EEENS7_ILi48EEENS7_ILi96EEEEEELi96ENS_6half_tEfNS_4arch4Sm80ELb0ELb1ELb0ELb1ELb1ELb0ELb1ELb0EEENS1_21CollectiveEpilogueFwdINS6_IJS8_SA_S9_EEENS6_IJNS7_ILi1EEESI_SI_EEESC_SE_Li128ELb1ELb1ELb0ELb0EEENS1_19SingleTileSchedulerILb1ELb0ELb1ELi128EEEEEEEEEvNT_6ParamsE)
        /*0068*/ 	.word	0x00000004


	//----- nvinfo : EIATTR_FRAME_SIZE
	.align		4
.L_28:
        /*006c*/ 	.byte	0x04, 0x11
        /*006e*/ 	.short	(.L_30 - .L_29)
	.align		4
.L_29:
        /*0070*/ 	.word	index@(_ZN7cutlass13device_kernelIN5flash19enable_sm80_to_sm89INS1_16FlashAttnFwdSm80INS1_25CollectiveMainloopFwdSm80ILi4ELi1ELb0EN4cute5tupleIJNS5_1CILi128EEENS7_ILi48EEENS7_ILi96EEEEEELi96ENS_6half_tEfNS_4arch4Sm80ELb0ELb1ELb0ELb1ELb1ELb0ELb1ELb0EEENS1_21CollectiveEpilogueFwdINS6_IJS8_SA_S9_EEENS6_IJNS7_ILi1EEESI_SI_EEESC_SE_Li128ELb1ELb1ELb0ELb0EEENS1_19SingleTileSchedulerILb1ELb0ELb1ELi128EEEEEEEEEvNT_6ParamsE)
        /*0074*/ 	.word	0x00000000


	//----- nvinfo : EIATTR_REGCOUNT
	.align		4
.L_30:
        /*0078*/ 	.byte	0x04, 0x2f
        /*007a*/ 	.short	(.L_32 - .L_31)
	.align		4
.L_31:
        /*007c*/ 	.word	index@(_ZN7cutlass13device_kernelIN5flash19enable_sm80_to_sm89INS1_16FlashAttnFwdSm80INS1_25CollectiveMainloopFwdSm80ILi4ELi1ELb0EN4cute5tupleIJNS5_1CILi128EEENS7_ILi48EEENS7_ILi96EEEEEELi96ENS_6half_tEfNS_4arch4Sm80ELb0ELb1ELb0ELb0ELb1ELb0ELb1ELb0EEENS1_21CollectiveEpilogueFwdINS6_IJS8_SA_S9_EEENS6_IJNS7_ILi1EEESI_SI_EEESC_SE_Li128ELb0ELb1ELb0ELb0EEENS1_19SingleTileSchedulerILb0ELb0ELb1ELi128EEEEEEEEEvNT_6ParamsE)
        /*0080*/ 	.word	0x00000004


	//----- nvinfo : EIATTR_FRAME_SIZE
	.align		4
.L_32:
        /*0084*/ 	.byte	0x04, 0x11
        /*0086*/ 	.short	(.L_34 - .L_33)
	.align		4
.L_33:
        /*0088*/ 	.word	index@(_ZN7cutlass13device_kernelIN5flash19enable_sm80_to_sm89INS1_16FlashAttnFwdSm80INS1_25CollectiveMainloopFwdSm80ILi4ELi1ELb0EN4cute5tupleIJNS5_1CILi128EEENS7_ILi48EEENS7_ILi96EEEEEELi96ENS_6half_tEfNS_4arch4Sm80ELb0ELb1ELb0ELb0ELb1ELb0ELb1ELb0EEENS1_21CollectiveEpilogueFwdINS6_IJS8_SA_S9_EEENS6_IJNS7_ILi1EEESI_SI_EEESC_SE_Li128ELb0ELb1ELb0ELb0EEENS1_19SingleTileSchedulerILb0ELb0ELb1ELi128EEEEEEEEEvNT_6ParamsE)
        /*008c*/ 	.word	0x00000000


	//----- nvinfo : EIATTR_REGCOUNT
	.align		4
.L_34:
        /*0090*/ 	.byte	0x04, 0x2f
        /*0092*/ 	.short	(.L_36 - .L_35)
	.align		4
.L_35:
        /*0094*/ 	.word	index@(_ZN7cutlass13device_kernelIN5flash19enable_sm80_to_sm89INS1_16FlashAttnFwdSm80INS1_25CollectiveMainloopFwdSm80ILi4ELi1ELb0EN4cute5tupleIJNS5_1CILi128EEENS7_ILi64EEENS7_ILi96EEEEEELi96ENS_6half_tEfNS_4arch4Sm80ELb0ELb0ELb0ELb1ELb1ELb1ELb1ELb0EEENS1_21CollectiveEpilogueFwdINS6_IJS8_SA_S9_EEENS6_IJNS7_ILi1EEESI_SI_EEESC_SE_Li128ELb1ELb1ELb0ELb0EEENS1_19SingleTileSchedulerILb1ELb0ELb1ELi128EEEEEEEEEvNT_6ParamsE)
        /*0098*/ 	.word	0x00000004


	//----- nvinfo : EIATTR_FRAME_SIZE
	.align		4
.L_36:
        /*009c*/ 	.byte	0x04, 0x11
        /*009e*/ 	.short	(.L_38 - .L_37)
	.align		4
.L_37:
        /*00a0*/ 	.word	index@(_ZN7cutlass13device_kernelIN5flash19enable_sm80_to_sm89INS1_16FlashAttnFwdSm80INS1_25CollectiveMainloopFwdSm80ILi4ELi1ELb0EN4cute5tupleIJNS5_1CILi128EEENS7_ILi64EEENS7_ILi96EEEEEELi96ENS_6half_tEfNS_4arch4Sm80ELb0ELb0ELb0ELb1ELb1ELb1ELb1ELb0EEENS1_21CollectiveEpilogueFwdINS6_IJS8_SA_S9_EEENS6_IJNS7_ILi1EEESI_SI_EEESC_SE_Li128ELb1ELb1ELb0ELb0EEENS1_19SingleTileSchedulerILb1ELb0ELb1ELi128EEEEEEEEEvNT_6ParamsE)
        /*00a4*/ 	.word	0x00000000


	//----- nvinfo : EIATTR_REGCOUNT
	.align		4
.L_38:
        /*00a8*/ 	.byte	0x04, 0x2f
        /*00aa*/ 	.short	(.L_40 - .L_39)
	.align		4
.L_39:
        /*00ac*/ 	.word	index@(_ZN7cutlass13device_kernelIN5flash19enable_sm80_to_sm89INS1_16FlashAttnFwdSm80INS1_25CollectiveMainloopFwdSm80ILi4ELi1ELb0EN4cute5tupleIJNS5_1CILi128EEENS7_ILi64EEENS7_ILi96EEEEEELi96ENS_6half_tEfNS_4arch4Sm80ELb0ELb0ELb0ELb1ELb1ELb0ELb1ELb0EEENS1_21CollectiveEpilogueFwdINS6_IJS8_SA_S9_EEENS6_IJNS7_ILi1EEESI_SI_EEESC_SE_Li128ELb1ELb1ELb0ELb0EEENS1_19SingleTileSchedulerILb1ELb0ELb1ELi128EEEEEEEEEvNT_6ParamsE)
        /*00b0*/ 	.word	0x00000004


	//----- nvinfo : EIATTR_FRAME_SIZE
	.align		4
.L_40:
        /*00b4*/ 	.byte	0x04, 0x11
        /*00b6*/ 	.short	(.L_42 - .L_41)
	.align		4
.L_41:
        /*00b8*/ 	.word	index@(_ZN7cutlass13device_kernelIN5flash19enable_sm80_to_sm89INS1_16FlashAttnFwdSm80INS1_25CollectiveMainloopFwdSm80ILi4ELi1ELb0EN4cute5tupleIJNS5_1CILi128EEENS7_ILi64EEENS7_ILi96EEEEEELi96ENS_6half_tEfNS_4arch4Sm80ELb0ELb0ELb0ELb1ELb1ELb0ELb1ELb0EEENS1_21CollectiveEpilogueFwdINS6_IJS8_SA_S9_EEENS6_IJNS7_ILi1EEESI_SI_EEESC_SE_Li128ELb1ELb1ELb0ELb0EEENS1_19SingleTileSchedulerILb1ELb0ELb1ELi128EEEEEEEEEvNT_6ParamsE)
        /*00bc*/ 	.word	0x00000000


	//----- nvinfo : EIATTR_REGCOUNT
	.align		4
.L_42:
        /*00c0*/ 	.byte	0x04, 0x2f
        /*00c2*/ 	.short	(.L_44 - .L_43)
	.align		4
.L_43:
        /*00c4*/ 	.word	index@(_ZN7cutlass13device_kernelIN5flash19enable_sm80_to_sm89INS1_16FlashAttnFwdSm80INS1_25CollectiveMainloopFwdSm80ILi4ELi1ELb0EN4cute5tupleIJNS5_1CILi128EEENS7_ILi64EEENS7_ILi96EEEEEELi96ENS_6half_tEfNS_4arch4Sm80ELb0ELb0ELb0ELb0ELb1ELb0ELb1ELb0EEENS1_21CollectiveEpilogueFwdINS6_IJS8_SA_S9_EEENS6_IJNS7_ILi1EEESI_SI_EEESC_SE_Li128ELb0ELb1ELb0ELb0EEENS1_19SingleTileSchedulerILb0ELb0ELb1ELi128EEEEEEEEEvNT_6ParamsE)
        /*00c8*/ 	.word	0x00000004


	//----- nvinfo : EIATTR_FRAME_SIZE
	.align		4
.L_44:
        /*00cc*/ 	.byte	0x04, 0x11
        /*00ce*/ 	.short	(.L_46 - .L_45)
	.align		4
.L_45:
        /*00d0*/ 	.word	index@(_ZN7cutlass13device_kernelIN5flash19enable_sm80_to_sm89INS1_16FlashAttnFwdSm80INS1_25CollectiveMainloopFwdSm80ILi4ELi1ELb0EN4cute5tupleIJNS5_1CILi128EEENS7_ILi64EEENS7_ILi96EEEEEELi96ENS_6half_tEfNS_4arch4Sm80ELb0ELb0ELb0ELb0ELb1ELb0ELb1ELb0EEENS1_21CollectiveEpilogueFwdINS6_IJS8_SA_S9_EEENS6_IJNS7_ILi1EEESI_SI_EEESC_SE_Li128ELb0ELb1ELb0ELb0EEENS1_19SingleTileSchedulerILb0ELb0ELb1ELi128EEEEEEEEEvNT_6ParamsE)
        /*00d4*/ 	.word	0x00000000


	//----- nvinfo : EIATTR_REGCOUNT
	.align		4
.L_46:
        /*00d8*/ 	.byte	0x04, 0x2f
        /*00da*/ 	.short	(.L_48 - .L_47)
	.align		4
.L_47:
        /*00dc*/ 	.word	index@(_ZN7cutlass13device_kernelIN5flash19enable_sm80_to_sm89INS1_16FlashAttnFwdSm80INS1_25CollectiveMainloopFwdSm80ILi4ELi1ELb0EN4cute5tupleIJNS5_1CILi128EEENS7_ILi64EEENS7_ILi96EEEEEELi96ENS_6half_tEfNS_4arch4Sm80ELb1ELb0ELb1ELb1ELb1ELb1ELb1ELb0EEENS1_21CollectiveEpilogueFwdINS6_IJS8_SA_S9_EEENS6_IJNS7_ILi1EEESI_SI_EEESC_SE_Li128ELb1ELb1ELb0ELb0EEENS1_19SingleTileSchedulerILb1ELb0ELb1ELi128EEEEEEEEEvNT_6ParamsE)
        /*00e0*/ 	.word	0x00000004


	//----- nvinfo : EIATTR_FRAME_SIZE
	.align		4
.L_48:
        /*00e4*/ 	.byte	0x04, 0x11
        /*00e6*/ 	.short	(.L_50 - .L_49)
	.align		4
.L_49:
        /*00e8*/ 	.word	index@(_ZN7cutlass13device_kernelIN5flash19enable_sm80_to_sm89INS1_16FlashAttnFwdSm80INS1_25CollectiveMainloopFwdSm80ILi4ELi1ELb0EN4cute5tupleIJNS5_1CILi128EEENS7_ILi64EEENS7_ILi96EEEEEELi96ENS_6half_tEfNS_4arch4Sm80ELb1ELb0ELb1ELb1ELb1ELb1ELb1ELb0EEENS1_21CollectiveEpilogueFwdINS6_IJS8_SA_S9_EEENS6_IJNS7_ILi1EEESI_SI_EEESC_SE_Li128ELb1ELb1ELb0ELb0EEENS1_19SingleTileSchedulerILb1ELb0ELb1ELi128EEEEEEEEEvNT_6ParamsE)
        /*00ec*/ 	.word	0x00000000


	//----- nvinfo : EIATTR_REGCOUNT
	.align		4
.L_50:
        /*00f0*/ 	.byte	0x04, 0x2f
        /*00f2*/ 	.short	(.L_52 - .L_51)
	.align		4
.L_51:
        /*00f4*/ 	.word	index@(_ZN7cutlass13device_kernelIN5flash19enable_sm80_to_sm89INS1_16FlashAttnFwdSm80INS1_25CollectiveMainloopFwdSm80ILi4ELi1ELb0EN4cute5tupleIJNS5_1CILi128EEENS7_ILi64EEENS7_ILi96EEEEEELi96ENS_6half_tEfNS_4arch4Sm80ELb1ELb0ELb1ELb1ELb1ELb0ELb1ELb0EEENS1_21CollectiveEpilogueFwdINS6_IJS8_SA_S9_EEENS6_IJNS7_ILi1EEESI_SI_EEESC_SE_Li128ELb1ELb1ELb0ELb0EEENS1_19SingleTileSchedulerILb1ELb0ELb1ELi128EEEEEEEEEvNT_6ParamsE)
        /*00f8*/ 	.word	0x00000004


	//----- nvinfo : EIATTR_FRAME_SIZE
	.align		4
.L_52:
        /*00fc*/ 	.byte	0x04, 0x11
        /*00fe*/ 	.short	(.L_54 - .L_53)
	.align		4
.L_53:
        /*0100*/ 	.word	index@(_ZN7cutlass13device_kernelIN5flash19enable_sm80_to_sm89INS1_16FlashAttnFwdSm80INS1_25CollectiveMainloopFwdSm80ILi4ELi1ELb0EN4cute5tupleIJNS5_1CILi128EEENS7_ILi64EEENS7_ILi96EEEEEELi96ENS_6half_tEfNS_4arch4Sm80ELb1ELb0ELb1ELb1ELb1ELb0ELb1ELb0EEENS1_21CollectiveEpilogueFwdINS6_IJS8_SA_S9_EEENS6_IJNS7_ILi1EEESI_SI_EEESC_SE_Li128ELb1ELb1ELb0ELb0EEENS1_19SingleTileSchedulerILb1ELb0ELb1ELi128EEEEEEEEEvNT_6ParamsE)
        /*0104*/ 	.word	0x00000000


	//----- nvinfo : EIATTR_REGCOUNT
	.align		4
.L_54:
        /*0108*/ 	.byte	0x04, 0x2f
        /*010a*/ 	.short	(.L_56 - .L_55)
	.align		4
.L_55:
        /*010c*/ 	.word	index@(_ZN7cutlass13device_kernelIN5flash19enable_sm80_to_sm89INS1_16FlashAttnFwdSm80INS1_25CollectiveMainloopFwdSm80ILi4ELi1ELb0EN4cute5tupleIJNS5_1CILi128EEENS7_ILi64EEENS7_ILi96EEEEEELi96ENS_6half_tEfNS_4arch4Sm80ELb1ELb0ELb1ELb0ELb1ELb0ELb1ELb0EEENS1_21CollectiveEpilogueFwdINS6_IJS8_SA_S9_EEENS6_IJNS7_ILi1EEESI_SI_EEESC_SE_Li128ELb0ELb1ELb0ELb0EEENS1_30DynamicPersistentTileSchedulerILi128ELi128ELb0ELb1ELb0EEEEEEEEEvNT_6ParamsE)
        /*0110*/ 	.word	0x00000004


	//----- nvinfo : EIATTR_FRAME_SIZE
	.align		4
.L_56:
        /*0114*/ 	.byte	0x04, 0x11
        /*0116*/ 	.short	(.L_58 - .L_57)
	.align		4
.L_57:
        /*0118*/ 	.word	index@(_ZN7cutlass13device_kernelIN5flash19enable_sm80_to_sm89INS1_16FlashAttnFwdSm80INS1_25CollectiveMainloopFwdSm80ILi4ELi1ELb0EN4cute5tupleIJNS5_1CILi128EEENS7_ILi64EEENS7_ILi96EEEEEELi96ENS_6half_tEfNS_4arch4Sm80ELb1ELb0ELb1ELb0ELb1ELb0ELb1ELb0EEENS1_21CollectiveEpilogueFwdINS6_IJS8_SA_S9_EEENS6_IJNS7_ILi1EEESI_SI_EEESC_SE_Li128ELb0ELb1ELb0ELb0EEENS1_30DynamicPersistentTileSchedulerILi128ELi128ELb0ELb1ELb0EEEEEEEEEvNT_6ParamsE)
        /*011c*/ 	.word	0x00000000


	//----- nvinfo : EIATTR_REGCOUNT
	.align		4
.L_58:
        /*0120*/ 	.byte	0x04, 0x2f
        /*0122*/ 	.short	(.L_60 - .L_59)
	.align		4
.L_59:
        /*0124*/ 	.word	index@(_ZN7cutlass13device_kernelIN5flash19enable_sm80_to_sm89INS1_16FlashAttnFwdSm80INS1_25CollectiveMainloopFwdSm80ILi4ELi1ELb0EN4cute5tupleIJNS5_1CILi128EEENS7_ILi48EEENS7_ILi96EEEEEELi96ENS_6half_tEfNS_4arch4Sm80ELb0ELb1ELb1ELb1ELb1ELb1ELb1ELb0EEENS1_21CollectiveEpilogueFwdINS6_IJS8_SA_S9_EEENS6_IJNS7_ILi1EEESI_SI_EEESC_SE_Li128ELb1ELb1ELb0ELb0EEENS1_19SingleTileSchedulerILb1ELb0ELb1ELi128EEEEEEEEEvNT_6ParamsE)
        /*0128*/ 	.word	0x00000004


	//----- nvinfo : EIATTR_FRAME_SIZE
	.align		4
.L_60:
        /*012c*/ 	.byte	0x04, 0x11
        /*012e*/ 	.short	(.L_62 - .L_61)
	.align		4
.L_61:
        /*0130*/ 	.word	index@(_ZN7cutlass13device_kernelIN5flash19enable_sm80_to_sm89INS1_16FlashAttnFwdSm80INS1_25CollectiveMainloopFwdSm80ILi4ELi1ELb0EN4cute5tupleIJNS5_1CILi128EEENS7_ILi48EEENS7_ILi96EEEEEELi96ENS_6half_tEfNS_4arch4Sm80ELb0ELb1ELb1ELb1ELb1ELb1ELb1ELb0EEENS1_21CollectiveEpilogueFwdINS6_IJS8_SA_S9_EEENS6_IJNS7_ILi1EEESI_SI_EEESC_SE_Li128ELb1ELb1ELb0ELb0EEENS1_19SingleTileSchedulerILb1ELb0ELb1ELi128EEEEEEEEEvNT_6ParamsE)
        /*0134*/ 	.word	0x00000000


	//----- nvinfo : EIATTR_REGCOUNT
	.align		4
.L_62:
        /*0138*/ 	.byte	0x04, 0x2f
        /*013a*/ 	.short	(.L_64 - .L_63)
	.align		4
.L_63:
        /*013c*/ 	.word	index@(_ZN7cutlass13device_kernelIN5flash19enable_sm80_to_sm89INS1_16FlashAttnFwdSm80INS1_25CollectiveMainloopFwdSm80ILi4ELi1ELb0EN4cute5tupleIJNS5_1CILi128EEENS7_ILi48EEENS7_ILi96EEEEEELi96ENS_6half_tEfNS_4arch4Sm80ELb0ELb1ELb1ELb1ELb1ELb0ELb1ELb0EEENS1_21CollectiveEpilogueFwdINS6_IJS8_SA_S9_EEENS6_IJNS7_ILi1EEESI_SI_EEESC_SE_Li128ELb1ELb1ELb0ELb0EEENS1_19SingleTileSchedulerILb1ELb0ELb1ELi128EEEEEEEEEvNT_6ParamsE)
        /*0140*/ 	.word	0x00000004


	//----- nvinfo : EIATTR_FRAME_SIZE
	.align		4
.L_64:
        /*0144*/ 	.byte	0x04, 0x11
        /*0146*/ 	.short	(.L_66 - .L_65)
	.align		4
.L_65:
        /*0148*/ 	.word	index@(_ZN7cutlass13device_kernelIN5flash19enable_sm80_to_sm89INS1_16FlashAttnFwdSm80INS1_25CollectiveMainloopFwdSm80ILi4ELi1ELb0EN4cute5tupleIJNS5_1CILi128EEENS7_ILi48EEENS7_ILi96EEEEEELi96ENS_6half_tEfNS_4arch4Sm80ELb0ELb1ELb1ELb1ELb1ELb0ELb1ELb0EEENS1_21CollectiveEpilogueFwdINS6_IJS8_SA_S9_EEENS6_IJNS7_ILi1EEESI_SI_EEESC_SE_Li128ELb1ELb1ELb0ELb0EEENS1_19SingleTileSchedulerILb1ELb0ELb1ELi128EEEEEEEEEvNT_6ParamsE)
        /*014c*/ 	.word	0x00000000


	//----- nvinfo : EIATTR_REGCOUNT
	.align		4
.L_66:
        /*0150*/ 	.byte	0x04, 0x2f
        /*0152*/ 	.short	(.L_68 - .L_67)
	.align		4
.L_67:
        /*0154*/ 	.word	index@(_ZN7cutlass13device_kernelIN5flash19enable_sm80_to_sm89INS1_16FlashAttnFwdSm80INS1_25CollectiveMainloopFwdSm80ILi4ELi1ELb0EN4cute5tupleIJNS5_1CILi128EEENS7_ILi48EEENS7_ILi96EEEEEELi96ENS_6half_tEfNS_4arch4Sm80ELb0ELb1ELb1ELb0ELb1ELb0ELb1ELb0EEENS1_21CollectiveEpilogueFwdINS6_IJS8_SA_S9_EEENS6_IJNS7_ILi1EEESI_SI_EEESC_SE_Li128ELb0ELb1ELb0ELb0EEENS1_19SingleTileSchedulerILb0ELb0ELb1ELi128EEEEEEEEEvNT_6ParamsE)
        /*0158*/ 	.word	0x00000004


	//----- nvinfo : EIATTR_FRAME_SIZE
	.align		4
.L_68:
        /*015c*/ 	.byte	0x04, 0x11
        /*015e*/ 	.short	(.L_70 - .L_69)
	.align		4
.L_69:
        /*0160*/ 	.word	index@(_ZN7cutlass13device_kernelIN5flash19enable_sm80_to_sm89INS1_16FlashAttnFwdSm80INS1_25CollectiveMainloopFwdSm80ILi4ELi1ELb0EN4cute5tupleIJNS5_1CILi128EEENS7_ILi48EEENS7_ILi96EEEEEELi96ENS_6half_tEfNS_4arch4Sm80ELb0ELb1ELb1ELb0ELb1ELb0ELb1ELb0EEENS1_21CollectiveEpilogueFwdINS6_IJS8_SA_S9_EEENS6_IJNS7_ILi1EEESI_SI_EEESC_SE_Li128ELb0ELb1ELb0ELb0EEENS1_19SingleTileSchedulerILb0ELb0ELb1ELi128EEEEEEEEEvNT_6ParamsE)
        /*0164*/ 	.word	0x00000000


	//----- nvinfo : EIATTR_REGCOUNT
	.align		4
.L_70:
        /*0168*/ 	.byte	0x04, 0x2f
        /*016a*/ 	.short	(.L_72 - .L_71)
	.align		4
.L_71:
        /*016c*/ 	.word	index@(_ZN7cutlass13device_kernelIN5flash19enable_sm80_to_sm89INS1_16FlashAttnFwdSm80INS1_25CollectiveMainloopFwdSm80ILi4ELi1ELb0EN4cute5tupleIJNS5_1CILi128EEENS7_ILi64EEENS7_ILi96EEEEEELi96ENS_6half_tEfNS_4arch4Sm80ELb0ELb0ELb1ELb1ELb1ELb1ELb1ELb0EEENS1_21CollectiveEpilogueFwdINS6_IJS8_SA_S9_EEENS6_IJNS7_ILi1EEESI_SI_EEESC_SE_Li128ELb1ELb1ELb0ELb0EEENS1_19SingleTileSchedulerILb1ELb0ELb1ELi128EEEEEEEEEvNT_6ParamsE)
        /*0170*/ 	.word	0x00000004


	//----- nvinfo : EIATTR_FRAME_SIZE
	.align		4
.L_72:
        /*0174*/ 	.byte	0x04, 0x11
        /*0176*/ 	.short	(.L_74 - .L_73)
	.align		4
.L_73:
        /*0178*/ 	.word	index@(_ZN7cutlass13device_kernelIN5flash19enable_sm80_to_sm89INS1_16FlashAttnFwdSm80INS1_25CollectiveMainloopFwdSm80ILi4ELi1ELb0EN4cute5tupleIJNS5_1CILi128EEENS7_ILi64EEENS7_ILi96EEEEEELi96ENS_6half_tEfNS_4arch4Sm80ELb0ELb0ELb1ELb1ELb1ELb1ELb1ELb0EEENS1_21CollectiveEpilogueFwdINS6_IJS8_SA_S9_EEENS6_IJNS7_ILi1EEESI_SI_EEESC_SE_Li128ELb1ELb1ELb0ELb0EEENS1_19SingleTileSchedulerILb1ELb0ELb1ELi128EEEEEEEEEvNT_6ParamsE)
        /*017c*/ 	.word	0x00000000


	//----- nvinfo : EIATTR_REGCOUNT
	.align		4
.L_74:
        /*0180*/ 	.byte	0x04, 0x2f
        /*0182*/ 	.short	(.L_76 - .L_75)
	.align		4
.L_75:
        /*0184*/ 	.word	index@(_ZN7cutlass13device_kernelIN5flash19enable_sm80_to_sm89INS1_16FlashAttnFwdSm80INS1_25CollectiveMainloopFwdSm80ILi4ELi1ELb0EN4cute5tupleIJNS5_1CILi128EEENS7_ILi64EEENS7_ILi96EEEEEELi96ENS_6half_tEfNS_4arch4Sm80ELb0ELb0ELb1ELb1ELb1ELb0ELb1ELb0EEENS1_21CollectiveEpilogueFwdINS6_IJS8_SA_S9_EEENS6_IJNS7_ILi1EEESI_SI_EEESC_SE_Li128ELb1ELb1ELb0ELb0EEENS1_19SingleTileSchedulerILb1ELb0ELb1ELi128EEEEEEEEEvNT_6ParamsE)
        /*0188*/ 	.word	0x00000004


	//----- nvinfo : EIATTR_FRAME_SIZE
	.align		4
.L_76:
        /*018c*/ 	.byte	0x04, 0x11
        /*018e*/ 	.short	(.L_78 - .L_77)
	.align		4
.L_77:
        /*0190*/ 	.word	index@(_ZN7cutlass13device_kernelIN5flash19enable_sm80_to_sm89INS1_16FlashAttnFwdSm80INS1_25CollectiveMainloopFwdSm80ILi4ELi1ELb0EN4cute5tupleIJNS5_1CILi128EEENS7_ILi64EEENS7_ILi96EEEEEELi96ENS_6half_tEfNS_4arch4Sm80ELb0ELb0ELb1ELb1ELb1ELb0ELb1ELb0EEENS1_21CollectiveEpilogueFwdINS6_IJS8_SA_S9_EEENS6_IJNS7_ILi1EEESI_SI_EEESC_SE_Li128ELb1ELb1ELb0ELb0EEENS1_19SingleTileSchedulerILb1ELb0ELb1ELi128EEEEEEEEEvNT_6ParamsE)
        /*0194*/ 	.word	0x00000000


	//----- nvinfo : EIATTR_REGCOUNT
	.align		4
.L_78:
        /*0198*/ 	.byte	0x04, 0x2f
        /*019a*/ 	.short	(.L_80 - .L_79)
	.align		4
.L_79:
        /*019c*/ 	.word	index@(_ZN7cutlass13device_kernelIN5flash19enable_sm80_to_sm89INS1_16FlashAttnFwdSm80INS1_25CollectiveMainloopFwdSm80ILi4ELi1ELb0EN4cute5tupleIJNS5_1CILi128EEENS7_ILi64EEENS7_ILi96EEEEEELi96ENS_6half_tEfNS_4arch4Sm80ELb0ELb0ELb1ELb0ELb1ELb0ELb1ELb0EEENS1_21CollectiveEpilogueFwdINS6_IJS8_SA_S9_EEENS6_IJNS7_ILi1EEESI_SI_EEESC_SE_Li128ELb0ELb1ELb0ELb0EEENS1_19SingleTileSchedulerILb0ELb0ELb1ELi128EEEEEEEEEvNT_6ParamsE)
        /*01a0*/ 	.word	0x00000004


	//----- nvinfo : EIATTR_FRAME_SIZE
	.align		4
.L_80:
        /*01a4*/ 	.byte	0x04, 0x11
        /*01a6*/ 	.short	(.L_82 - .L_81)
	.align		4
.L_81:
        /*01a8*/ 	.word	index@(_ZN7cutlass13device_kernelIN5flash19enable_sm80_to_sm89INS1_16FlashAttnFwdSm80INS1_25CollectiveMainloopFwdSm80ILi4ELi1ELb0EN4cute5tupleIJNS5_1CILi128EEENS7_ILi64EEENS7_ILi96EEEEEELi96ENS_6half_tEfNS_4arch4Sm80ELb0ELb0ELb1ELb0ELb1ELb0ELb1ELb0EEENS1_21CollectiveEpilogueFwdINS6_IJS8_SA_S9_EEENS6_IJNS7_ILi1EEESI_SI_EEESC_SE_Li128ELb0ELb1ELb0ELb0EEENS1_19SingleTileSchedulerILb0ELb0ELb1ELi128EEEEEEEEEvNT_6ParamsE)
        /*01ac*/ 	.word	0x00000000


	//----- nvinfo : EIATTR_MIN_STACK_SIZE
	.align		4
.L_82:
        /*01b0*/ 	.byte	0x04, 0x12
        /*01b2*/ 	.short	(.L_84 - .L_83)
	.align		4
.L_83:
        /*01b4*/ 	.word	index@(_ZN7cutlass13device_kernelIN5flash19enable_sm80_to_sm89INS1_16FlashAttnFwdSm80INS1_25CollectiveMainloopFwdSm80ILi4ELi1ELb0EN4cute5tupleIJNS5_1CILi128EEENS7_ILi64EEENS7_ILi96EEEEEELi96ENS_6half_tEfNS_4arch4Sm80ELb0ELb0ELb1ELb0ELb1ELb0ELb1ELb0EEENS1_21CollectiveEpilogueFwdINS6_IJS8_SA_S9_EEENS6_IJNS7_ILi1EEESI_SI_EEESC_SE_Li128ELb0ELb1ELb0ELb0EEENS1_19SingleTileSchedulerILb0ELb0ELb1ELi128EEEEEEEEEvNT_6ParamsE)
        /*01b8*/ 	.word	0x00000000


	//----- nvinfo : EIATTR_MIN_STACK_SIZE
	.align		4
.L_84:
        /*01bc*/ 	.byte	0x04, 0x12
        /*01be*/ 	.short	(.L_86 - .L_85)
	.align		4
.L_85:
        /*01c0*/ 	.word	index@(_ZN7cutlass13device_kernelIN5flash19enable_sm80_to_sm89INS1_16FlashAttnFwdSm80INS1_25CollectiveMainloopFwdSm80ILi4ELi1ELb0EN4cute5tupleIJNS5_1CILi128EEENS7_ILi64EEENS7_ILi96EEEEEELi96ENS_6half_tEfNS_4arch4Sm80ELb0ELb0ELb1ELb1ELb1ELb0ELb1ELb0EEENS1_21CollectiveEpilogueFwdINS6_IJS8_SA_S9_EEENS6_IJNS7_ILi1EEESI_SI_EEESC_SE_Li128ELb1ELb1ELb0ELb0EEENS1_19SingleTileSchedulerILb1ELb0ELb1ELi128EEEEEEEEEvNT_6ParamsE)
        /*01c4*/ 	.word	0x00000000


	//----- nvinfo : EIATTR_MIN_STACK_SIZE
	.align		4
.L_86:
        /*01c8*/ 	.byte	0x04, 0x12
        /*01ca*/ 	.short	(.L_88 - .L_87)
	.align		4
.L_87:
        /*01cc*/ 	.word	index@(_ZN7cutlass13device_kernelIN5flash19enable_sm80_to_sm89INS1_16FlashAttnFwdSm80INS1_25CollectiveMainloopFwdSm80ILi4ELi1ELb0EN4cute5tupleIJNS5_1CILi128EEENS7_ILi64EEENS7_ILi96EEEEEELi96ENS_6half_tEfNS_4arch4Sm80ELb0ELb0ELb1ELb1ELb1ELb1ELb1ELb0EEENS1_21CollectiveEpilogueFwdINS6_IJS8_SA_S9_EEENS6_IJNS7_ILi1EEESI_SI_EEESC_SE_Li128ELb1ELb1ELb0ELb0EEENS1_19SingleTileSchedulerILb1ELb0ELb1ELi128EEEEEEEEEvNT_6ParamsE)
        /*01d0*/ 	.word	0x00000000


	//----- nvinfo : EIATTR_MIN_STACK_SIZE
	.align		4
.L_88:
        /*01d4*/ 	.byte	0x04, 0x12
        /*01d6*/ 	.short	(.L_90 - .L_89)
	.align		4
.L_89:
        /*01d8*/ 	.word	index@(_ZN7cutlass13device_kernelIN5flash19enable_sm80_to_sm89INS1_16FlashAttnFwdSm80INS1_25CollectiveMainloopFwdSm80ILi4ELi1ELb0EN4cute5tupleIJNS5_1CILi128EEENS7_ILi48EEENS7_ILi96EEEEEELi96ENS_6half_tEfNS_4arch4Sm80ELb0ELb1ELb1ELb0ELb1ELb0ELb1ELb0EEENS1_21CollectiveEpilogueFwdINS6_IJS8_SA_S9_EEENS6_IJNS7_ILi1EEESI_SI_EEESC_SE_Li128ELb0ELb1ELb0ELb0EEENS1_19SingleTileSchedulerILb0ELb0ELb1ELi128EEEEEEEEEvNT_6ParamsE)
        /*01dc*/ 	.word	0x00000000


	//----- nvinfo : EIATTR_MIN_STACK_SIZE
	.align		4
.L_90:
        /*01e0*/ 	.byte	0x04, 0x12
        /*01e2*/ 	.short	(.L_92 - .L_91)
	.align		4
.L_91:
        /*01e4*/ 	.word	index@(_ZN7cutlass13device_kernelIN5flash19enable_sm80_to_sm89INS1_16FlashAttnFwdSm80INS1_25CollectiveMainloopFwdSm80ILi4ELi1ELb0EN4cute5tupleIJNS5_1CILi128EEENS7_ILi48EEENS7_ILi96EEEEEELi96ENS_6half_tEfNS_4arch4Sm80ELb0ELb1ELb1ELb1ELb1ELb0ELb1ELb0EEENS1_21CollectiveEpilogueFwdINS6_IJS8_SA_S9_EEENS6_IJNS7_ILi1EEESI_SI_EEESC_SE_Li128ELb1ELb1ELb0ELb0EEENS1_19SingleTileSchedulerILb1ELb0ELb1ELi128EEEEEEEEEvNT_6ParamsE)
        /*01e8*/ 	.word	0x00000000


	//----- nvinfo : EIATTR_MIN_STACK_SIZE
	.align		4
.L_92:
        /*01ec*/ 	.byte	0x04, 0x12
        /*01ee*/ 	.short	(.L_94 - .L_93)
	.align		4
.L_93:
        /*01f0*/ 	.word	index@(_ZN7cutlass13device_kernelIN5flash19enable_sm80_to_sm89INS1_16FlashAttnFwdSm80INS1_25CollectiveMainloopFwdSm80ILi4ELi1ELb0EN4cute5tupleIJNS5_1CILi128EEENS7_ILi48EEENS7_ILi96EEEEEELi96ENS_6half_tEfNS_4arch4Sm80ELb0ELb1ELb1ELb1ELb1ELb1ELb1ELb0EEENS1_21CollectiveEpilogueFwdINS6_IJS8_SA_S9_EEENS6_IJNS7_ILi1EEESI_SI_EEESC_SE_Li128ELb1ELb1ELb0ELb0EEENS1_19SingleTileSchedulerILb1ELb0ELb1ELi128EEEEEEEEEvNT_6ParamsE)
        /*01f4*/ 	.word	0x00000000


	//----- nvinfo : EIATTR_MIN_STACK_SIZE
	.align		4
.L_94:
        /*01f8*/ 	.byte	0x04, 0x12
        /*01fa*/ 	.short	(.L_96 - .L_95)
	.align		4
.L_95:
        /*01fc*/ 	.word	index@(_ZN7cutlass13device_kernelIN5flash19enable_sm80_to_sm89INS1_16FlashAttnFwdSm80INS1_25CollectiveMainloopFwdSm80ILi4ELi1ELb0EN4cute5tupleIJNS5_1CILi128EEENS7_ILi64EEENS7_ILi96EEEEEELi96ENS_6half_tEfNS_4arch4Sm80ELb1ELb0ELb1ELb0ELb1ELb0ELb1ELb0EEENS1_21CollectiveEpilogueFwdINS6_IJS8_SA_S9_EEENS6_IJNS7_ILi1EEESI_SI_EEESC_SE_Li128ELb0ELb1ELb0ELb0EEENS1_30DynamicPersistentTileSchedulerILi128ELi128ELb0ELb1ELb0EEEEEEEEEvNT_6ParamsE)
        /*0200*/ 	.word	0x00000000


	//----- nvinfo : EIATTR_MIN_STACK_SIZE
	.align		4
.L_96:
        /*0204*/ 	.byte	0x04, 0x12
        /*0206*/ 	.short	(.L_98 - .L_97)
	.align		4
.L_97:
        /*0208*/ 	.word	index@(_ZN7cutlass13device_kernelIN5flash19enable_sm80_to_sm89INS1_16FlashAttnFwdSm80INS1_25CollectiveMainloopFwdSm80ILi4ELi1ELb0EN4cute5tupleIJNS5_1CILi128EEENS7_ILi64EEENS7_ILi96EEEEEELi96ENS_6half_tEfNS_4arch4Sm80ELb1ELb0ELb1ELb1ELb1ELb0ELb1ELb0EEENS1_21CollectiveEpilogueFwdINS6_IJS8_SA_S9_EEENS6_IJNS7_ILi1EEESI_SI_EEESC_SE_Li128ELb1ELb1ELb0ELb0EEENS1_19SingleTileSchedulerILb1ELb0ELb1ELi128EEEEEEEEEvNT_6ParamsE)
        /*020c*/ 	.word	0x00000000


	//----- nvinfo : EIATTR_MIN_STACK_SIZE
	.align		4
.L_98:
        /*0210*/ 	.byte	0x04, 0x12
        /*0212*/ 	.short	(.L_100 - .L_99)
	.align		4
.L_99:
        /*0214*/ 	.word	index@(_ZN7cutlass13device_kernelIN5flash19enable_sm80_to_sm89INS1_16FlashAttnFwdSm80INS1_25CollectiveMainloopFwdSm80ILi4ELi1ELb0EN4cute5tupleIJNS5_1CILi128EEENS7_ILi64EEENS7_ILi96EEEEEELi96ENS_6half_tEfNS_4arch4Sm80ELb1ELb0ELb1ELb1ELb1ELb1ELb1ELb0EEENS1_21CollectiveEpilogueFwdINS6_IJS8_SA_S9_EEENS6_IJNS7_ILi1EEESI_SI_EEESC_SE_Li128ELb1ELb1ELb0ELb0EEENS1_19SingleTileSchedulerILb1ELb0ELb1ELi128EEEEEEEEEvNT_6ParamsE)
        /*0218*/ 	.word	0x00000000


	//----- nvinfo : EIATTR_MIN_STACK_SIZE
	.align		4
.L_100:
        /*021c*/ 	.byte	0x04, 0x12
        /*021e*/ 	.short	(.L_102 - .L_101)
	.align		4
.L_101:
        /*0220*/ 	.word	index@(_ZN7cutlass13device_kernelIN5flash19enable_sm80_to_sm89INS1_16FlashAttnFwdSm80INS1_25CollectiveMainloopFwdSm80ILi4ELi1ELb0EN4cute5tupleIJNS5_1CILi128EEENS7_ILi64EEENS7_ILi96EEEEEELi96ENS_6half_tEfNS_4arch4Sm80ELb0ELb0ELb0ELb0ELb1ELb0ELb1ELb0EEENS1_21CollectiveEpilogueFwdINS6_IJS8_SA_S9_EEENS6_IJNS7_ILi1EEESI_SI_EEESC_SE_Li128ELb0ELb1ELb0ELb0EEENS1_19SingleTileSchedulerILb0ELb0ELb1ELi128EEEEEEEEEvNT_6ParamsE)
        /*0224*/ 	.word	0x00000000


	//----- nvinfo : EIATTR_MIN_STACK_SIZE
	.align		4
.L_102:
        /*0228*/ 	.byte	0x04, 0x12
        /*022a*/ 	.short	(.L_104 - .L_103)
	.align		4
.L_103:
        /*022c*/ 	.word	index@(_ZN7cutlass13device_kernelIN5flash19enable_sm80_to_sm89INS1_16FlashAttnFwdSm80INS1_25CollectiveMainloopFwdSm80ILi4ELi1ELb0EN4cute5tupleIJNS5_1CILi128EEENS7_ILi64EEENS7_ILi96EEEEEELi96ENS_6half_tEfNS_4arch4Sm80ELb0ELb0ELb0ELb1ELb1ELb0ELb1ELb0EEENS1_21CollectiveEpilogueFwdINS6_IJS8_SA_S9_EEENS6_IJNS7_ILi1EEESI_SI_EEESC_SE_Li128ELb1ELb1ELb0ELb0EEENS1_19SingleTileSchedulerILb1ELb0ELb1ELi128EEEEEEEEEvNT_6ParamsE)
        /*0230*/ 	.word	0x00000000


	//----- nvinfo : EIATTR_MIN_STACK_SIZE
	.align		4
.L_104:
        /*0234*/ 	.byte	0x04, 0x12
        /*0236*/ 	.short	(.L_106 - .L_105)
	.align		4
.L_105:
        /*0238*/ 	.word	index@(_ZN7cutlass13device_kernelIN5flash19enable_sm80_to_sm89INS1_16FlashAttnFwdSm80INS1_25CollectiveMainloopFwdSm80ILi4ELi1ELb0EN4cute5tupleIJNS5_1CILi128EEENS7_ILi64EEENS7_ILi96EEEEEELi96ENS_6half_tEfNS_4arch4Sm80ELb0ELb0ELb0ELb1ELb1ELb1ELb1ELb0EEENS1_21CollectiveEpilogueFwdINS6_IJS8_SA_S9_EEENS6_IJNS7_ILi1EEESI_SI_EEESC_SE_Li128ELb1ELb1ELb0ELb0EEENS1_19SingleTileSchedulerILb1ELb0ELb1ELi128EEEEEEEEEvNT_6ParamsE)
        /*023c*/ 	.word	0x00000000


	//----- nvinfo : EIATTR_MIN_STACK_SIZE
	.align		4
.L_106:
        /*0240*/ 	.byte	0x04, 0x12
        /*0242*/ 	.short	(.L_108 - .L_107)
	.align		4
.L_107:
        /*0244*/ 	.word	index@(_ZN7cutlass13device_kernelIN5flash19enable_sm80_to_sm89INS1_16FlashAttnFwdSm80INS1_25CollectiveMainloopFwdSm80ILi4ELi1ELb0EN4cute5tupleIJNS5_1CILi128EEENS7_ILi48EEENS7_ILi96EEEEEELi96ENS_6half_tEfNS_4arch4Sm80ELb0ELb1ELb0ELb0ELb1ELb0ELb1ELb0EEENS1_21CollectiveEpilogueFwdINS6_IJS8_SA_S9_EEENS6_IJNS7_ILi1EEESI_SI_EEESC_SE_Li128ELb0ELb1ELb0ELb0EEENS1_19SingleTileSchedulerILb0ELb0ELb1ELi128EEEEEEEEEvNT_6ParamsE)
        /*0248*/ 	.word	0x00000000


	//----- nvinfo : EIATTR_MIN_STACK_SIZE
	.align		4
.L_108:
        /*024c*/ 	.byte	0x04, 0x12
        /*024e*/ 	.short	(.L_110 - .L_109)
	.align		4
.L_109:
        /*0250*/ 	.word	index@(_ZN7cutlass13device_kernelIN5flash19enable_sm80_to_sm89INS1_16FlashAttnFwdSm80INS1_25CollectiveMainloopFwdSm80ILi4ELi1ELb0EN4cute5tupleIJNS5_1CILi128EEENS7_ILi48EEENS7_ILi96EEEEEELi96ENS_6half_tEfNS_4arch4Sm80ELb0ELb1ELb0ELb1ELb1ELb0ELb1ELb0EEENS1_21CollectiveEpilogueFwdINS6_IJS8_SA_S9_EEENS6_IJNS7_ILi1EEESI_SI_EEESC_SE_Li128ELb1ELb1ELb0ELb0EEENS1_19SingleTileSchedulerILb1ELb0ELb1ELi128EEEEEEEEEvNT_6ParamsE)
        /*0254*/ 	.word	0x00000000


	//----- nvinfo : EIATTR_MIN_STACK_SIZE
	.align		4
.L_110:
        /*0258*/ 	.byte	0x04, 0x12
        /*025a*/ 	.short	(.L_112 - .L_111)
	.align		4
.L_111:
        /*025c*/ 	.word	index@(_ZN7cutlass13device_kernelIN5flash19enable_sm80_to_sm89INS1_16FlashAttnFwdSm80INS1_25CollectiveMainloopFwdSm80ILi4ELi1ELb0EN4cute5tupleIJNS5_1CILi128EEENS7_ILi48EEENS7_ILi96EEEEEELi96ENS_6half_tEfNS_4arch4Sm80ELb0ELb1ELb0ELb1ELb1ELb1ELb1ELb0EEENS1_21CollectiveEpilogueFwdINS6_IJS8_SA_S9_EEENS6_IJNS7_ILi1EEESI_SI_EEESC_SE_Li128ELb1ELb1ELb0ELb0EEENS1_19SingleTileSchedulerILb1ELb0ELb1ELi128EEEEEEEEEvNT_6ParamsE)
        /*0260*/ 	.word	0x00000000


	//----- nvinfo : EIATTR_MIN_STACK_SIZE
	.align		4
.L_112:
        /*0264*/ 	.byte	0x04, 0x12
        /*0266*/ 	.short	(.L_114 - .L_113)
	.align		4
.L_113:
        /*0268*/ 	.word	index@(_ZN7cutlass13device_kernelIN5flash19enable_sm80_to_sm89INS1_16FlashAttnFwdSm80INS1_25CollectiveMainloopFwdSm80ILi4ELi1ELb0EN4cute5tupleIJNS5_1CILi128EEENS7_ILi64EEENS7_ILi96EEEEEELi96ENS_6half_tEfNS_4arch4Sm80ELb1ELb0ELb0ELb0ELb1ELb0ELb1ELb0EEENS1_21CollectiveEpilogueFwdINS6_IJS8_SA_S9_EEENS6_IJNS7_ILi1EEESI_SI_EEESC_SE_Li128ELb0ELb1ELb0ELb0EEENS1_30DynamicPersistentTileSchedulerILi128ELi128ELb0ELb1ELb0EEEEEEEEEvNT_6ParamsE)
        /*026c*/ 	.word	0x00000000


	//----- nvinfo : EIATTR_MIN_STACK_SIZE
	.align		4
.L_114:
        /*0270*/ 	.byte	0x04, 0x12
        /*0272*/ 	.short	(.L_116 - .L_115)
	.align		4
.L_115:
        /*0274*/ 	.word	index@(_ZN7cutlass13device_kernelIN5flash19enable_sm80_to_sm89INS1_16FlashAttnFwdSm80INS1_25CollectiveMainloopFwdSm80ILi4ELi1ELb0EN4cute5tupleIJNS5_1CILi128EEENS7_ILi64EEENS7_ILi96EEEEEELi96ENS_6half_tEfNS_4arch4Sm80ELb1ELb0ELb0ELb1ELb1ELb0ELb1ELb0EEENS1_21CollectiveEpilogueFwdINS6_IJS8_SA_S9_EEENS6_IJNS7_ILi1EEESI_SI_EEESC_SE_Li128ELb1ELb1ELb0ELb0EEENS1_19SingleTileSchedulerILb1ELb0ELb1ELi128EEEEEEEEEvNT_6ParamsE)
        /*0278*/ 	.word	0x00000000


	//----- nvinfo : EIATTR_MIN_STACK_SIZE
	.align		4
.L_116:
        /*027c*/ 	.byte	0x04, 0x12
        /*027e*/ 	.short	(.L_118 - .L_117)
	.align		4
.L_117:
        /*0280*/ 	.word	index@(_ZN7cutlass13device_kernelIN5flash19enable_sm80_to_sm89INS1_16FlashAttnFwdSm80INS1_25CollectiveMainloopFwdSm80ILi4ELi1ELb0EN4cute5tupleIJNS5_1CILi128EEENS7_ILi64EEENS7_ILi96EEEEEELi96ENS_6half_tEfNS_4arch4Sm80ELb1ELb0ELb0ELb1ELb1ELb1ELb1ELb0EEENS1_21CollectiveEpilogueFwdINS6_IJS8_SA_S9_EEENS6_IJNS7_ILi1EEESI_SI_EEESC_SE_Li128ELb1ELb1ELb0ELb0EEENS1_19SingleTileSchedulerILb1ELb0ELb1ELi128EEEEEEEEEvNT_6ParamsE)
        /*0284*/ 	.word	0x00000000
.L_118:


//--------------------- .nv.compat                --------------------------
	.section	.nv.compat,"",@"SHT_CUDA_COMPAT_INFO"
	.align	4
        /*0000*/ 	.byte	0x02, 0x09, 0x01, 0x00, 0x02, 0x02, 0x01, 0x00, 0x02, 0x05, 0x05, 0x00, 0x03, 0x07, 0x01, 0x01
        /*0010*/ 	.byte	0x02, 0x03, 0x00, 0x00, 0x02, 0x06, 0x01, 0x00, 0x04, 0x0b, 0x08, 0x00, 0x00, 0x00, 0x00, 0x00
        /*0020*/ 	.byte	0x00, 0x00, 0x00, 0x00


//--------------------- .nv.info._ZN7cutlass13device_kernelIN5flash19enable_sm80_to_sm89INS1_16FlashAttnFwdSm80INS1_25CollectiveMainloopFwdSm80ILi4ELi1ELb0EN4cute5tupleIJNS5_1CILi128EEENS7_ILi64EEENS7_ILi96EEEEEELi96ENS_6half_tEfNS_4arch4Sm80ELb0ELb0ELb1ELb0ELb1ELb0ELb1ELb0EEENS1_21CollectiveEpilogueFwdINS6_IJS8_SA_S9_EEENS6_IJNS7_ILi1EEESI_SI_EEESC_SE_Li128ELb0ELb1ELb0ELb0EEENS1_19SingleTileSchedulerILb0ELb0ELb1ELi128EEEEEEEEEvNT_6ParamsE --------------------------
	.section	.nv.info._ZN7cutlass13device_kernelIN5flash19enable_sm80_to_sm89INS1_16FlashAttnFwdSm80INS1_25CollectiveMainloopFwdSm80ILi4ELi1ELb0EN4cute5tupleIJNS5_1CILi128EEENS7_ILi64EEENS7_ILi96EEEEEELi96ENS_6half_tEfNS_4arch4Sm80ELb0ELb0ELb1ELb0ELb1ELb0ELb1ELb0EEENS1_21CollectiveEpilogueFwdINS6_IJS8_SA_S9_EEENS6_IJNS7_ILi1EEESI_SI_EEESC_SE_Li128ELb0ELb1ELb0ELb0EEENS1_19SingleTileSchedulerILb0ELb0ELb1ELi128EEEEEEEEEvNT_6ParamsE,"",@"SHT_CUDA_INFO"
	.sectionflags	@""
	.align	4


	//----- nvinfo : EIATTR_CUDA_API_VERSION
	.align		4
        /*0000*/ 	.byte	0x04, 0x37
        /*0002*/ 	.short	(.L_120 - .L_119)
.L_119:
        /*0004*/ 	.word	0x00000082


	//----- nvinfo : EIATTR_KPARAM_INFO
	.align		4
.L_120:
        /*0008*/ 	.byte	0x04, 0x17
        /*000a*/ 	.short	(.L_122 - .L_121)
.L_121:
        /*000c*/ 	.word	0x00000000
        /*0010*/ 	.short	0x0000
        /*0012*/ 	.short	0x0000
        /*0014*/ 	.byte	0x00, 0xf0, 0x61, 0x10


	//----- nvinfo : EIATTR_SPARSE_MMA_MASK
	.align		4
.L_122:
        /*0018*/ 	.byte	0x03, 0x50
        /*001a*/ 	.short	0x0000


	//----- nvinfo : EIATTR_MAXREG_COUNT
	.align		4
        /*001c*/ 	.byte	0x03, 0x1b
        /*001e*/ 	.short	0x00ff


	//----- nvinfo : EIATTR_MERCURY_ISA_VERSION
	.align		4
        /*0020*/ 	.byte	0x03, 0x5f
        /*0022*/ 	.short	0x0101


	//----- nvinfo : EIATTR_VRC_CTA_INIT_COUNT
	.align		4
        /*0024*/ 	.byte	0x02, 0x4a
	.zero		1
	.zero		1


	//----- nvinfo : EIATTR_EXIT_INSTR_OFFSETS
	.align		4
        /*0028*/ 	.byte	0x04, 0x1c
        /*002a*/ 	.short	(.L_124 - .L_123)


	//   ....[0]....
.L_123:
        /*002c*/ 	.word	0x00000010


	//----- nvinfo : EIATTR_MAX_THREADS
	.align		4
.L_124:
        /*0030*/ 	.byte	0x04, 0x05
        /*0032*/ 	.short	(.L_126 - .L_125)
.L_125:
        /*0034*/ 	.word	0x00000080
        /*0038*/ 	.word	0x00000001
        /*003c*/ 	.word	0x00000001


	//----- nvinfo : EIATTR_CBANK_PARAM_SIZE
	.align		4
.L_126:
        /*0040*/ 	.byte	0x03, 0x19
        /*0042*/ 	.short	0x0418


	//----- nvinfo : EIATTR_PARAM_CBANK
	.align		4
        /*0044*/ 	.byte	0x04, 0x0a
        /*0046*/ 	.short	(.L_128 - .L_127)
	.align		4
.L_127:
        /*0048*/ 	.word	index@(.nv.constant0._ZN7cutlass13device_kernelIN5flash19enable_sm80_to_sm89INS1_16FlashAttnFwdSm80INS1_25CollectiveMainloopFwdSm80ILi4ELi1ELb0EN4cute5tupleIJNS5_1CILi128EEENS7_ILi64EEENS7_ILi96EEEEEELi96ENS_6half_tEfNS_4arch4Sm80ELb0ELb0ELb1ELb0ELb1ELb0ELb1ELb0EEENS1_21CollectiveEpilogueFwdINS6_IJS8_SA_S9_EEENS6_IJNS7_ILi1EEESI_SI_EEESC_SE_Li128ELb0ELb1ELb0ELb0EEENS1_19SingleTileSchedulerILb0ELb0ELb1ELi128EEEEEEEEEvNT_6ParamsE)
        /*004c*/ 	.short	0x0380
        /*004e*/ 	.short	0x0418


	//----- nvinfo : EIATTR_SW_WAR
	.align		4
.L_128:
        /*0050*/ 	.byte	0x04, 0x36
        /*0052*/ 	.short	(.L_130 - .L_129)
.L_129:
        /*0054*/ 	.word	0x00000008
.L_130:


//--------------------- .nv.info._ZN7cutlass13device_kernelIN5flash19enable_sm80_to_sm89INS1_16FlashAttnFwdSm80INS1_25CollectiveMainloopFwdSm80ILi4ELi1ELb0EN4cute5tupleIJNS5_1CILi128EEENS7_ILi64EEENS7_ILi96EEEEEELi96ENS_6half_tEfNS_4arch4Sm80ELb0ELb0ELb1ELb1ELb1ELb0ELb1ELb0EEENS1_21CollectiveEpilogueFwdINS6_IJS8_SA_S9_EEENS6_IJNS7_ILi1EEESI_SI_EEESC_SE_Li128ELb1ELb1ELb0ELb0EEENS1_19SingleTileSchedulerILb1ELb0ELb1ELi128EEEEEEEEEvNT_6ParamsE --------------------------
	.section	.nv.info._ZN7cutlass13device_kernelIN5flash19enable_sm80_to_sm89INS1_16FlashAttnFwdSm80INS1_25CollectiveMainloopFwdSm80ILi4ELi1ELb0EN4cute5tupleIJNS5_1CILi128EEENS7_ILi64EEENS7_ILi96EEEEEELi96ENS_6half_tEfNS_4arch4Sm80ELb0ELb0ELb1ELb1ELb1ELb0ELb1ELb0EEENS1_21CollectiveEpilogueFwdINS6_IJS8_SA_S9_EEENS6_IJNS7_ILi1EEESI_SI_EEESC_SE_Li128ELb1ELb1ELb0ELb0EEENS1_19SingleTileSchedulerILb1ELb0ELb1ELi128EEEEEEEEEvNT_6ParamsE,"",@"SHT_CUDA_INFO"
	.sectionflags	@""
	.align	4


	//----- nvinfo : EIATTR_CUDA_API_VERSION
	.align		4
        /*0000*/ 	.byte	0x04, 0x37
        /*0002*/ 	.short	(.L_132 - .L_131)
.L_131:
        /*0004*/ 	.word	0x00000082


	//----- nvinfo : EIATTR_KPARAM_INFO
	.align		4
.L_132:
        /*0008*/ 	.byte	0x04, 0x17
        /*000a*/ 	.short	(.L_134 - .L_133)
.L_133:
        /*000c*/ 	.word	0x00000000
        /*0010*/ 	.short	0x0000
        /*0012*/ 	.short	0x0000
        /*0014*/ 	.byte	0x00, 0xf0, 0x61, 0x10


	//----- nvinfo : EIATTR_SPARSE_MMA_MASK
	.align		4
.L_134:
        /*0018*/ 	.byte	0x03, 0x50
        /*001a*/ 	.short	0x0000


	//----- nvinfo : EIATTR_MAXREG_COUNT
	.align		4
        /*001c*/ 	.byte	0x03, 0x1b
        /*001e*/ 	.short	0x00ff


	//----- nvinfo : EIATTR_MERCURY_ISA_VERSION
	.align		4
        /*0020*/ 	.byte	0x03, 0x5f
        /*0022*/ 	.short	0x0101


	//----- nvinfo : EIATTR_VRC_CTA_INIT_COUNT
	.align		4
        /*0024*/ 	.byte	0x02, 0x4a
	.zero		1
	.zero		1


	//----- nvinfo : EIATTR_EXIT_INSTR_OFFSETS
	.align		4
        /*0028*/ 	.byte	0x04, 0x1c
        /*002a*/ 	.short	(.L_136 - .L_135)


	//   ....[0]....
.L_135:
        /*002c*/ 	.word	0x00000010


	//----- nvinfo : EIATTR_MAX_THREADS
	.align		4
.L_136:
        /*0030*/ 	.byte	0x04, 0x05
        /*0032*/ 	.short	(.L_138 - .L_137)
.L_137:
        /*0034*/ 	.word	0x00000080
        /*0038*/ 	.word	0x00000001
        /*003c*/ 	.word	0x00000001


	//----- nvinfo : EIATTR_CBANK_PARAM_SIZE
	.align		4
.L_138:
        /*0040*/ 	.byte	0x03, 0x19
        /*0042*/ 	.short	0x0418


	//----- nvinfo : EIATTR_PARAM_CBANK
	.align		4
        /*0044*/ 	.byte	0x04, 0x0a
        /*0046*/ 	.short	(.L_140 - .L_139)
	.align		4
.L_139:
        /*0048*/ 	.word	index@(.nv.constant0._ZN7cutlass13device_kernelIN5flash19enable_sm80_to_sm89INS1_16FlashAttnFwdSm80INS1_25CollectiveMainloopFwdSm80ILi4ELi1ELb0EN4cute5tupleIJNS5_1CILi128EEENS7_ILi64EEENS7_ILi96EEEEEELi96ENS_6half_tEfNS_4arch4Sm80ELb0ELb0ELb1ELb1ELb1ELb0ELb1ELb0EEENS1_21CollectiveEpilogueFwdINS6_IJS8_SA_S9_EEENS6_IJNS7_ILi1EEESI_SI_EEESC_SE_Li128ELb1ELb1ELb0ELb0EEENS1_19SingleTileSchedulerILb1ELb0ELb1ELi128EEEEEEEEEvNT_6ParamsE)
        /*004c*/ 	.short	0x0380
        /*004e*/ 	.short	0x0418


	//----- nvinfo : EIATTR_SW_WAR
	.align		4
.L_140:
        /*0050*/ 	.byte	0x04, 0x36
        /*0052*/ 	.short	(.L_142 - .L_141)
.L_141:
        /*0054*/ 	.word	0x00000008
.L_142:


//--------------------- .nv.info._ZN7cutlass13device_kernelIN5flash19enable_sm80_to_sm89INS1_16FlashAttnFwdSm80INS1_25CollectiveMainloopFwdSm80ILi4ELi1ELb0EN4cute5tupleIJNS5_1CILi128EEENS7_ILi64EEENS7_ILi96EEEEEELi96ENS_6half_tEfNS_4arch4Sm80ELb0ELb0ELb1ELb1ELb1ELb1ELb1ELb0EEENS1_21CollectiveEpilogueFwdINS6_IJS8_SA_S9_EEENS6_IJNS7_ILi1EEESI_SI_EEESC_SE_Li128ELb1ELb1ELb0ELb0EEENS1_19SingleTileSchedulerILb1ELb0ELb1ELi128EEEEEEEEEvNT_6ParamsE --------------------------
	.section	.nv.info._ZN7cutlass13device_kernelIN5flash19enable_sm80_to_sm89INS1_16FlashAttnFwdSm80INS1_25CollectiveMainloopFwdSm80ILi4ELi1ELb0EN4cute5tupleIJNS5_1CILi128EEENS7_ILi64EEENS7_ILi96EEEEEELi96ENS_6half_tEfNS_4arch4Sm80ELb0ELb0ELb1ELb1ELb1ELb1ELb1ELb0EEENS1_21CollectiveEpilogueFwdINS6_IJS8_SA_S9_EEENS6_IJNS7_ILi1EEESI_SI_EEESC_SE_Li128ELb1ELb1ELb0ELb0EEENS1_19SingleTileSchedulerILb1ELb0ELb1ELi128EEEEEEEEEvNT_6ParamsE,"",@"SHT_CUDA_INFO"
	.sectionflags	@""
	.align	4


	//----- nvinfo : EIATTR_CUDA_API_VERSION
	.align		4
        /*0000*/ 	.byte	0x04, 0x37
        /*0002*/ 	.short	(.L_144 - .L_143)
.L_143:
        /*0004*/ 	.word	0x00000082


	//----- nvinfo : EIATTR_KPARAM_INFO
	.align		4
.L_144:
        /*0008*/ 	.byte	0x04, 0x17
        /*000a*/ 	.short	(.L_146 - .L_145)
.L_145:
        /*000c*/ 	.word	0x00000000
        /*0010*/ 	.short	0x0000
        /*0012*/ 	.short	0x0000
        /*0014*/ 	.byte	0x00, 0xf0, 0x61, 0x10


	//----- nvinfo : EIATTR_SPARSE_MMA_MASK
	.align		4
.L_146:
        /*0018*/ 	.byte	0x03, 0x50
        /*001a*/ 	.short	0x0000


	//----- nvinfo : EIATTR_MAXREG_COUNT
	.align		4
        /*001c*/ 	.byte	0x03, 0x1b
        /*001e*/ 	.short	0x00ff


	//----- nvinfo : EIATTR_MERCURY_ISA_VERSION
	.align		4
        /*0020*/ 	.byte	0x03, 0x5f
        /*0022*/ 	.short	0x0101


	//----- nvinfo : EIATTR_VRC_CTA_INIT_COUNT
	.align		4
        /*0024*/ 	.byte	0x02, 0x4a
	.zero		1
	.zero		1


	//----- nvinfo : EIATTR_EXIT_INSTR_OFFSETS
	.align		4
        /*0028*/ 	.byte	0x04, 0x1c
        /*002a*/ 	.short	(.L_148 - .L_147)


	//   ....[0]....
.L_147:
        /*002c*/ 	.word	0x00000010


	//----- nvinfo : EIATTR_MAX_THREADS
	.align		4
.L_148:
        /*0030*/ 	.byte	0x04, 0x05
        /*0032*/ 	.short	(.L_150 - .L_149)
.L_149:
        /*0034*/ 	.word	0x00000080
        /*0038*/ 	.word	0x00000001
        /*003c*/ 	.word	0x00000001


	//----- nvinfo : EIATTR_CBANK_PARAM_SIZE
	.align		4
.L_150:
        /*0040*/ 	.byte	0x03, 0x19
        /*0042*/ 	.short	0x0418


	//----- nvinfo : EIATTR_PARAM_CBANK
	.align		4
        /*0044*/ 	.byte	0x04, 0x0a
        /*0046*/ 	.short	(.L_152 - .L_151)
	.align		4
.L_151:
        /*0048*/ 	.word	index@(.nv.constant0._ZN7cutlass13device_kernelIN5flash19enable_sm80_to_sm89INS1_16FlashAttnFwdSm80INS1_25CollectiveMainloopFwdSm80ILi4ELi1ELb0EN4cute5tupleIJNS5_1CILi128EEENS7_ILi64EEENS7_ILi96EEEEEELi96ENS_6half_tEfNS_4arch4Sm80ELb0ELb0ELb1ELb1ELb1ELb1ELb1ELb0EEENS1_21CollectiveEpilogueFwdINS6_IJS8_SA_S9_EEENS6_IJNS7_ILi1EEESI_SI_EEESC_SE_Li128ELb1ELb1ELb0ELb0EEENS1_19SingleTileSchedulerILb1ELb0ELb1ELi128EEEEEEEEEvNT_6ParamsE)
        /*004c*/ 	.short	0x0380
        /*004e*/ 	.short	0x0418


	//----- nvinfo : EIATTR_SW_WAR
	.align		4
.L_152:
        /*0050*/ 	.byte	0x04, 0x36
        /*0052*/ 	.short	(.L_154 - .L_153)
.L_153:
        /*0054*/ 	.word	0x00000008
.L_154:


//--------------------- .nv.info._ZN7cutlass13device_kernelIN5flash19enable_sm80_to_sm89INS1_16FlashAttnFwdSm80INS1_25CollectiveMainloopFwdSm80ILi4ELi1ELb0EN4cute5tupleIJNS5_1CILi128EEENS7_ILi48EEENS7_ILi96EEEEEELi96ENS_6half_tEfNS_4arch4Sm80ELb0ELb1ELb1ELb0ELb1ELb0ELb1ELb0EEENS1_21CollectiveEpilogueFwdINS6_IJS8_SA_S9_EEENS6_IJNS7_ILi1EEESI_SI_EEESC_SE_Li128ELb0ELb1ELb0ELb0EEENS1_19SingleTileSchedulerILb0ELb0ELb1ELi128EEEEEEEEEvNT_6ParamsE --------------------------
	.section	.nv.info._ZN7cutlass13device_kernelIN5flash19enable_sm80_to_sm89INS1_16FlashAttnFwdSm80INS1_25CollectiveMainloopFwdSm80ILi4ELi1ELb0EN4cute5tupleIJNS5_1CILi128EEENS7_ILi48EEENS7_ILi96EEEEEELi96ENS_6half_tEfNS_4arch4Sm80ELb0ELb1ELb1ELb0ELb1ELb0ELb1ELb0EEENS1_21CollectiveEpilogueFwdINS6_IJS8_SA_S9_EEENS6_IJNS7_ILi1EEESI_SI_EEESC_SE_Li128ELb0ELb1ELb0ELb0EEENS1_19SingleTileSchedulerILb0ELb0ELb1ELi128EEEEEEEEEvNT_6ParamsE,"",@"SHT_CUDA_INFO"
	.sectionflags	@""
	.align	4


	//----- nvinfo : EIATTR_CUDA_API_VERSION
	.align		4
        /*0000*/ 	.byte	0x04, 0x37
        /*0002*/ 	.short	(.L_156 - .L_155)
.L_155:
        /*0004*/ 	.word	0x00000082


	//----- nvinfo : EIATTR_KPARAM_INFO
	.align		4
.L_156:
        /*0008*/ 	.byte	0x04, 0x17
        /*000a*/ 	.short	(.L_158 - .L_157)
.L_157:
        /*000c*/ 	.word	0x00000000
        /*0010*/ 	.short	0x0000
        /*0012*/ 	.short	0x0000
        /*0014*/ 	.byte	0x00, 0xf0, 0x61, 0x10


	//----- nvinfo : EIATTR_SPARSE_MMA_MASK
	.align		4
.L_158:
        /*0018*/ 	.byte	0x03, 0x50
        /*001a*/ 	.short	0x0000


	//----- nvinfo : EIATTR_MAXREG_COUNT
	.align		4
        /*001c*/ 	.byte	0x03, 0x1b
        /*001e*/ 	.short	0x00ff


	//----- nvinfo : EIATTR_MERCURY_ISA_VERSION
	.align		4
        /*0020*/ 	.byte	0x03, 0x5f
        /*0022*/ 	.short	0x0101


	//----- nvinfo : EIATTR_VRC_CTA_INIT_COUNT
	.align		4
        /*0024*/ 	.byte	0x02, 0x4a
	.zero		1
	.zero		1


	//----- nvinfo : EIATTR_EXIT_INSTR_OFFSETS
	.align		4
        /*0028*/ 	.byte	0x04, 0x1c
        /*002a*/ 	.short	(.L_160 - .L_159)


	//   ....[0]....
.L_159:
        /*002c*/ 	.word	0x00000010


	//----- nvinfo : EIATTR_MAX_THREADS
	.align		4
.L_160:
        /*0030*/ 	.byte	0x04, 0x05
        /*0032*/ 	.short	(.L_162 - .L_161)
.L_161:
        /*0034*/ 	.word	0x00000080
        /*0038*/ 	.word	0x00000001
        /*003c*/ 	.word	0x00000001


	//----- nvinfo : EIATTR_CBANK_PARAM_SIZE
	.align		4
.L_162:
        /*0040*/ 	.byte	0x03, 0x19
        /*0042*/ 	.short	0x0418


	//----- nvinfo : EIATTR_PARAM_CBANK
	.align		4
        /*0044*/ 	.byte	0x04, 0x0a
        /*0046*/ 	.short	(.L_164 - .L_163)
	.align		4
.L_163:
        /*0048*/ 	.word	index@(.nv.constant0._ZN7cutlass13device_kernelIN5flash19enable_sm80_to_sm89INS1_16FlashAttnFwdSm80INS1_25CollectiveMainloopFwdSm80ILi4ELi1ELb0EN4cute5tupleIJNS5_1CILi128EEENS7_ILi48EEENS7_ILi96EEEEEELi96ENS_6half_tEfNS_4arch4Sm80ELb0ELb1ELb1ELb0ELb1ELb0ELb1ELb0EEENS1_21CollectiveEpilogueFwdINS6_IJS8_SA_S9_EEENS6_IJNS7_ILi1EEESI_SI_EEESC_SE_Li128ELb0ELb1ELb0ELb0EEENS1_19SingleTileSchedulerILb0ELb0ELb1ELi128EEEEEEEEEvNT_6ParamsE)
        /*004c*/ 	.short	0x0380
        /*004e*/ 	.short	0x0418


	//----- nvinfo : EIATTR_SW_WAR
	.align		4
.L_164:
        /*0050*/ 	.byte	0x04, 0x36
        /*0052*/ 	.short	(.L_166 - .L_165)
.L_165:
        /*0054*/ 	.word	0x00000008
.L_166:


//--------------------- .nv.info._ZN7cutlass13device_kernelIN5flash19enable_sm80_to_sm89INS1_16FlashAttnFwdSm80INS1_25CollectiveMainloopFwdSm80ILi4ELi1ELb0EN4cute5tupleIJNS5_1CILi128EEENS7_ILi48EEENS7_ILi96EEEEEELi96ENS_6half_tEfNS_4arch4Sm80ELb0ELb1ELb1ELb1ELb1ELb0ELb1ELb0EEENS1_21CollectiveEpilogueFwdINS6_IJS8_SA_S9_EEENS6_IJNS7_ILi1EEESI_SI_EEESC_SE_Li128ELb1ELb1ELb0ELb0EEENS1_19SingleTileSchedulerILb1ELb0ELb1ELi128EEEEEEEEEvNT_6ParamsE --------------------------
	.section	.nv.info._ZN7cutlass13device_kernelIN5flash19enable_sm80_to_sm89INS1_16FlashAttnFwdSm80INS1_25CollectiveMainloopFwdSm80ILi4ELi1ELb0EN4cute5tupleIJNS5_1CILi128EEENS7_ILi48EEENS7_ILi96EEEEEELi96ENS_6half_tEfNS_4arch4Sm80ELb0ELb1ELb1ELb1ELb1ELb0ELb1ELb0EEENS1_21CollectiveEpilogueFwdINS6_IJS8_SA_S9_EEENS6_IJNS7_ILi1EEESI_SI_EEESC_SE_Li128ELb1ELb1ELb0ELb0EEENS1_19SingleTileSchedulerILb1ELb0ELb1ELi128EEEEEEEEEvNT_6ParamsE,"",@"SHT_CUDA_INFO"
	.sectionflags	@""
	.align	4


	//----- nvinfo : EIATTR_CUDA_API_VERSION
	.align		4
        /*0000*/ 	.byte	0x04, 0x37
        /*0002*/ 	.short	(.L_168 - .L_167)
.L_167:
        /*0004*/ 	.word	0x00000082


	//----- nvinfo : EIATTR_KPARAM_INFO
	.align		4
.L_168:
        /*0008*/ 	.byte	0x04, 0x17
        /*000a*/ 	.short	(.L_170 - .L_169)
.L_169:
        /*000c*/ 	.word	0x00000000
        /*0010*/ 	.short	0x0000
        /*0012*/ 	.short	0x0000
        /*0014*/ 	.byte	0x00, 0xf0, 0x61, 0x10


	//----- nvinfo : EIATTR_SPARSE_MMA_MASK
	.align		4
.L_170:
        /*0018*/ 	.byte	0x03, 0x50
        /*001a*/ 	.short	0x0000


	//----- nvinfo : EIATTR_MAXREG_COUNT
	.align		4
        /*001c*/ 	.byte	0x03, 0x1b
        /*001e*/ 	.short	0x00ff


	//----- nvinfo : EIATTR_MERCURY_ISA_VERSION
	.align		4
        /*0020*/ 	.byte	0x03, 0x5f
        /*0022*/ 	.short	0x0101


	//----- nvinfo : EIATTR_VRC_CTA_INIT_COUNT
	.align		4
        /*0024*/ 	.byte	0x02, 0x4a
	.zero		1
	.zero		1


	//----- nvinfo : EIATTR_EXIT_INSTR_OFFSETS
	.align		4
        /*0028*/ 	.byte	0x04, 0x1c
        /*002a*/ 	.short	(.L_172 - .L_171)


	//   ....[0]....
.L_171:
        /*002c*/ 	.word	0x00000010


	//----- nvinfo : EIATTR_MAX_THREADS
	.align		4
.L_172:
        /*0030*/ 	.byte	0x04, 0x05
        /*0032*/ 	.short	(.L_174 - .L_173)
.L_173:
        /*0034*/ 	.word	0x00000080
        /*0038*/ 	.word	0x00000001
        /*003c*/ 	.word	0x00000001


	//----- nvinfo : EIATTR_CBANK_PARAM_SIZE
	.align		4
.L_174:
        /*0040*/ 	.byte	0x03, 0x19
        /*0042*/ 	.short	0x0418


	//----- nvinfo : EIATTR_PARAM_CBANK
	.align		4
        /*0044*/ 	.byte	0x04, 0x0a
        /*0046*/ 	.short	(.L_176 - .L_175)
	.align		4
.L_175:
        /*0048*/ 	.word	index@(.nv.constant0._ZN7cutlass13device_kernelIN5flash19enable_sm80_to_sm89INS1_16FlashAttnFwdSm80INS1_25CollectiveMainloopFwdSm80ILi4ELi1ELb0EN4cute5tupleIJNS5_1CILi128EEENS7_ILi48EEENS7_ILi96EEEEEELi96ENS_6half_tEfNS_4arch4Sm80ELb0ELb1ELb1ELb1ELb1ELb0ELb1ELb0EEENS1_21CollectiveEpilogueFwdINS6_IJS8_SA_S9_EEENS6_IJNS7_ILi1EEESI_SI_EEESC_SE_Li128ELb1ELb1ELb0ELb0EEENS1_19SingleTileSchedulerILb1ELb0ELb1ELi128EEEEEEEEEvNT_6ParamsE)
        /*004c*/ 	.short	0x0380
        /*004e*/ 	.short	0x0418


	//----- nvinfo : EIATTR_SW_WAR
	.align		4
.L_176:
        /*0050*/ 	.byte	0x04, 0x36
        /*0052*/ 	.short	(.L_178 - .L_177)
.L_177:
        /*0054*/ 	.word	0x00000008
.L_178:


//--------------------- .nv.info._ZN7cutlass13device_kernelIN5flash19enable_sm80_to_sm89INS1_16FlashAttnFwdSm80INS1_25CollectiveMainloopFwdSm80ILi4ELi1ELb0EN4cute5tupleIJNS5_1CILi128EEENS7_ILi48EEENS7_ILi96EEEEEELi96ENS_6half_tEfNS_4arch4Sm80ELb0ELb1ELb1ELb1ELb1ELb1ELb1ELb0EEENS1_21CollectiveEpilogueFwdINS6_IJS8_SA_S9_EEENS6_IJNS7_ILi1EEESI_SI_EEESC_SE_Li128ELb1ELb1ELb0ELb0EEENS1_19SingleTileSchedulerILb1ELb0ELb1ELi128EEEEEEEEEvNT_6ParamsE --------------------------
	.section	.nv.info._ZN7cutlass13device_kernelIN5flash19enable_sm80_to_sm89INS1_16FlashAttnFwdSm80INS1_25CollectiveMainloopFwdSm80ILi4ELi1ELb0EN4cute5tupleIJNS5_1CILi128EEENS7_ILi48EEENS7_ILi96EEEEEELi96ENS_6half_tEfNS_4arch4Sm80ELb0ELb1ELb1ELb1ELb1ELb1ELb1ELb0EEENS1_21CollectiveEpilogueFwdINS6_IJS8_SA_S9_EEENS6_IJNS7_ILi1EEESI_SI_EEESC_SE_Li128ELb1ELb1ELb0ELb0EEENS1_19SingleTileSchedulerILb1ELb0ELb1ELi128EEEEEEEEEvNT_6ParamsE,"",@"SHT_CUDA_INFO"
	.sectionflags	@""
	.align	4


	//----- nvinfo : EIATTR_CUDA_API_VERSION
	.align		4
        /*0000*/ 	.byte	0x04, 0x37
        /*0002*/ 	.short	(.L_180 - .L_179)
.L_179:
        /*0004*/ 	.word	0x00000082


	//----- nvinfo : EIATTR_KPARAM_INFO
	.align		4
.L_180:
        /*0008*/ 	.byte	0x04, 0x17
        /*000a*/ 	.short	(.L_182 - .L_181)
.L_181:
        /*000c*/ 	.word	0x00000000
        /*0010*/ 	.short	0x0000
        /*0012*/ 	.short	0x0000
        /*0014*/ 	.byte	0x00, 0xf0, 0x61, 0x10


	//----- nvinfo : EIATTR_SPARSE_MMA_MASK
	.align		4
.L_182:
        /*0018*/ 	.byte	0x03, 0x50
        /*001a*/ 	.short	0x0000


	//----- nvinfo : EIATTR_MAXREG_COUNT
	.align		4
        /*001c*/ 	.byte	0x03, 0x1b
        /*001e*/ 	.short	0x00ff


	//----- nvinfo : EIATTR_MERCURY_ISA_VERSION
	.align		4
        /*0020*/ 	.byte	0x03, 0x5f
        /*0022*/ 	.short	0x0101


	//----- nvinfo : EIATTR_VRC_CTA_INIT_COUNT
	.align		4
        /*0024*/ 	.byte	0x02, 0x4a
	.zero		1
	.zero		1


	//----- nvinfo : EIATTR_EXIT_INSTR_OFFSETS
	.align		4
        /*0028*/ 	.byte	0x04, 0x1c
        /*002a*/ 	.short	(.L_184 - .L_183)


	//   ....[0]....
.L_183:
        /*002c*/ 	.word	0x00000010


	//----- nvinfo : EIATTR_MAX_THREADS
	.align		4
.L_184:
        /*0030*/ 	.byte	0x04, 0x05
        /*0032*/ 	.short	(.L_186 - .L_185)
.L_185:
        /*0034*/ 	.word	0x00000080
        /*0038*/ 	.word	0x00000001
        /*003c*/ 	.word	0x00000001


	//----- nvinfo : EIATTR_CBANK_PARAM_SIZE
	.align		4
.L_186:
        /*0040*/ 	.byte	0x03, 0x19
        /*0042*/ 	.short	0x0418


	//----- nvinfo : EIATTR_PARAM_CBANK
	.align		4
        /*0044*/ 	.byte	0x04, 0x0a
        /*0046*/ 	.short	(.L_188 - .L_187)
	.align		4
.L_187:
        /*0048*/ 	.word	index@(.nv.constant0._ZN7cutlass13device_kernelIN5flash19enable_sm80_to_sm89INS1_16FlashAttnFwdSm80INS1_25CollectiveMainloopFwdSm80ILi4ELi1ELb0EN4cute5tupleIJNS5_1CILi128EEENS7_ILi48EEENS7_ILi96EEEEEELi96ENS_6half_tEfNS_4arch4Sm80ELb0ELb1ELb1ELb1ELb1ELb1ELb1ELb0EEENS1_21CollectiveEpilogueFwdINS6_IJS8_SA_S9_EEENS6_IJNS7_ILi1EEESI_SI_EEESC_SE_Li128ELb1ELb1ELb0ELb0EEENS1_19SingleTileSchedulerILb1ELb0ELb1ELi128EEEEEEEEEvNT_6ParamsE)
        /*004c*/ 	.short	0x0380
        /*004e*/ 	.short	0x0418


	//----- nvinfo : EIATTR_SW_WAR
	.align		4
.L_188:
        /*0050*/ 	.byte	0x04, 0x36
        /*0052*/ 	.short	(.L_190 - .L_189)
.L_189:
        /*0054*/ 	.word	0x00000008
.L_190:


//--------------------- .nv.info._ZN7cutlass13device_kernelIN5flash19enable_sm80_to_sm89INS1_16FlashAttnFwdSm80INS1_25CollectiveMainloopFwdSm80ILi4ELi1ELb0EN4cute5tupleIJNS5_1CILi128EEENS7_ILi64EEENS7_ILi96EEEEEELi96ENS_6half_tEfNS_4arch4Sm80ELb1ELb0ELb1ELb0ELb1ELb0ELb1ELb0EEENS1_21CollectiveEpilogueFwdINS6_IJS8_SA_S9_EEENS6_IJNS7_ILi1EEESI_SI_EEESC_SE_Li128ELb0ELb1ELb0ELb0EEENS1_30DynamicPersistentTileSchedulerILi128ELi128ELb0ELb1ELb0EEEEEEEEEvNT_6ParamsE --------------------------
	.section	.nv.info._ZN7cutlass13device_kernelIN5flash19enable_sm80_to_sm89INS1_16FlashAttnFwdSm80INS1_25CollectiveMainloopFwdSm80ILi4ELi1ELb0EN4cute5tupleIJNS5_1CILi128EEENS7_ILi64EEENS7_ILi96EEEEEELi96ENS_6half_tEfNS_4arch4Sm80ELb1ELb0ELb1ELb0ELb1ELb0ELb1ELb0EEENS1_21CollectiveEpilogueFwdINS6_IJS8_SA_S9_EEENS6_IJNS7_ILi1EEESI_SI_EEESC_SE_Li128ELb0ELb1ELb0ELb0EEENS1_30DynamicPersistentTileSchedulerILi128ELi128ELb0ELb1ELb0EEEEEEEEEvNT_6ParamsE,"",@"SHT_CUDA_INFO"
	.sectionflags	@""
	.align	4


	//----- nvinfo : EIATTR_CUDA_API_VERSION
	.align		4
        /*0000*/ 	.byte	0x04, 0x37
        /*0002*/ 	.short	(.L_192 - .L_191)
.L_191:
        /*0004*/ 	.word	0x00000082


	//----- nvinfo : EIATTR_KPARAM_INFO
	.align		4
.L_192:
        /*0008*/ 	.byte	0x04, 0x17
        /*000a*/ 	.short	(.L_194 - .L_193)
.L_193:
        /*000c*/ 	.word	0x00000000
        /*0010*/ 	.short	0x0000
        /*0012*/ 	.short	0x0000
        /*0014*/ 	.byte	0x00, 0xf0, 0xa1, 0x10


	//----- nvinfo : EIATTR_SPARSE_MMA_MASK
	.align		4
.L_194:
        /*0018*/ 	.byte	0x03, 0x50
        /*001a*/ 	.short	0x0000


	//----- nvinfo : EIATTR_MAXREG_COUNT
	.align		4
        /*001c*/ 	.byte	0x03, 0x1b
        /*001e*/ 	.short	0x00ff


	//----- nvinfo : EIATTR_MERCURY_ISA_VERSION
	.align		4
        /*0020*/ 	.byte	0x03, 0x5f
        /*0022*/ 	.short	0x0101


	//----- nvinfo : EIATTR_VRC_CTA_INIT_COUNT
	.align		4
        /*0024*/ 	.byte	0x02, 0x4a
	.zero		1
	.zero		1


	//----- nvinfo : EIATTR_EXIT_INSTR_OFFSETS
	.align		4
        /*0028*/ 	.byte	0x04, 0x1c
        /*002a*/ 	.short	(.L_196 - .L_195)


	//   ....[0]....
.L_195:
        /*002c*/ 	.word	0x00000010


	//----- nvinfo : EIATTR_MAX_THREADS
	.align		4
.L_196:
        /*0030*/ 	.byte	0x04, 0x05
        /*0032*/ 	.short	(.L_198 - .L_197)
.L_197:
        /*0034*/ 	.word	0x00000080
        /*0038*/ 	.word	0x00000001
        /*003c*/ 	.word	0x00000001


	//----- nvinfo : EIATTR_CBANK_PARAM_SIZE
	.align		4
.L_198:
        /*0040*/ 	.byte	0x03, 0x19
        /*0042*/ 	.short	0x0428


	//----- nvinfo : EIATTR_PARAM_CBANK
	.align		4
        /*0044*/ 	.byte	0x04, 0x0a
        /*0046*/ 	.short	(.L_200 - .L_199)
	.align		4
.L_199:
        /*0048*/ 	.word	index@(.nv.constant0._ZN7cutlass13device_kernelIN5flash19enable_sm80_to_sm89INS1_16FlashAttnFwdSm80INS1_25CollectiveMainloopFwdSm80ILi4ELi1ELb0EN4cute5tupleIJNS5_1CILi128EEENS7_ILi64EEENS7_ILi96EEEEEELi96ENS_6half_tEfNS_4arch4Sm80ELb1ELb0ELb1ELb0ELb1ELb0ELb1ELb0EEENS1_21CollectiveEpilogueFwdINS6_IJS8_SA_S9_EEENS6_IJNS7_ILi1EEESI_SI_EEESC_SE_Li128ELb0ELb1ELb0ELb0EEENS1_30DynamicPersistentTileSchedulerILi128ELi128ELb0ELb1ELb0EEEEEEEEEvNT_6ParamsE)
        /*004c*/ 	.short	0x0380
        /*004e*/ 	.short	0x0428


	//----- nvinfo : EIATTR_SW_WAR
	.align		4
.L_200:
        /*0050*/ 	.byte	0x04, 0x36
        /*0052*/ 	.short	(.L_202 - .L_201)
.L_201:
        /*0054*/ 	.word	0x00000008
.L_202:


//--------------------- .nv.info._ZN7cutlass13device_kernelIN5flash19enable_sm80_to_sm89INS1_16FlashAttnFwdSm80INS1_25CollectiveMainloopFwdSm80ILi4ELi1ELb0EN4cute5tupleIJNS5_1CILi128EEENS7_ILi64EEENS7_ILi96EEEEEELi96ENS_6half_tEfNS_4arch4Sm80ELb1ELb0ELb1ELb1ELb1ELb0ELb1ELb0EEENS1_21CollectiveEpilogueFwdINS6_IJS8_SA_S9_EEENS6_IJNS7_ILi1EEESI_SI_EEESC_SE_Li128ELb1ELb1ELb0ELb0EEENS1_19SingleTileSchedulerILb1ELb0ELb1ELi128EEEEEEEEEvNT_6ParamsE --------------------------
	.section	.nv.info._ZN7cutlass13device_kernelIN5flash19enable_sm80_to_sm89INS1_16FlashAttnFwdSm80INS1_25CollectiveMainloopFwdSm80ILi4ELi1ELb0EN4cute5tupleIJNS5_1CILi128EEENS7_ILi64EEENS7_ILi96EEEEEELi96ENS_6half_tEfNS_4arch4Sm80ELb1ELb0ELb1ELb1ELb1ELb0ELb1ELb0EEENS1_21CollectiveEpilogueFwdINS6_IJS8_SA_S9_EEENS6_IJNS7_ILi1EEESI_SI_EEESC_SE_Li128ELb1ELb1ELb0ELb0EEENS1_19SingleTileSchedulerILb1ELb0ELb1ELi128EEEEEEEEEvNT_6ParamsE,"",@"SHT_CUDA_INFO"
	.sectionflags	@""
	.align	4


	//----- nvinfo : EIATTR_CUDA_API_VERSION
	.align		4
        /*0000*/ 	.byte	0x04, 0x37
        /*0002*/ 	.short	(.L_204 - .L_203)
.L_203:
        /*0004*/ 	.word	0x00000082


	//----- nvinfo : EIATTR_KPARAM_INFO
	.align		4
.L_204:
        /*0008*/ 	.byte	0x04, 0x17
        /*000a*/ 	.short	(.L_206 - .L_205)
.L_205:
        /*000c*/ 	.word	0x00000000
        /*0010*/ 	.short	0x0000
        /*0012*/ 	.short	0x0000
        /*0014*/ 	.byte	0x00, 0xf0, 0x61, 0x10


	//----- nvinfo : EIATTR_SPARSE_MMA_MASK
	.align		4
.L_206:
        /*0018*/ 	.byte	0x03, 0x50
        /*001a*/ 	.short	0x0000


	//----- nvinfo : EIATTR_MAXREG_COUNT
	.align		4
        /*001c*/ 	.byte	0x03, 0x1b
        /*001e*/ 	.short	0x00ff


	//----- nvinfo : EIATTR_MERCURY_ISA_VERSION
	.align		4
        /*0020*/ 	.byte	0x03, 0x5f
        /*0022*/ 	.short	0x0101


	//----- nvinfo : EIATTR_VRC_CTA_INIT_COUNT
	.align		4
        /*0024*/ 	.byte	0x02, 0x4a
	.zero		1
	.zero		1


	//----- nvinfo : EIATTR_EXIT_INSTR_OFFSETS
	.align		4
        /*0028*/ 	.byte	0x04, 0x1c
        /*002a*/ 	.short	(.L_208 - .L_207)


	//   ....[0]....
.L_207:
        /*002c*/ 	.word	0x00000010


	//----- nvinfo : EIATTR_MAX_THREADS
	.align		4
.L_208:
        /*0030*/ 	.byte	0x04, 0x05
        /*0032*/ 	.short	(.L_210 - .L_209)
.L_209:
        /*0034*/ 	.word	0x00000080
        /*0038*/ 	.word	0x00000001
        /*003c*/ 	.word	0x00000001


	//----- nvinfo : EIATTR_CBANK_PARAM_SIZE
	.align		4
.L_210:
        /*0040*/ 	.byte	0x03, 0x19
        /*0042*/ 	.short	0x0418


	//----- nvinfo : EIATTR_PARAM_CBANK
	.align		4
        /*0044*/ 	.byte	0x04, 0x0a
        /*0046*/ 	.short	(.L_212 - .L_211)
	.align		4
.L_211:
        /*0048*/ 	.word	index@(.nv.constant0._ZN7cutlass13device_kernelIN5flash19enable_sm80_to_sm89INS1_16FlashAttnFwdSm80INS1_25CollectiveMainloopFwdSm80ILi4ELi1ELb0EN4cute5tupleIJNS5_1CILi128EEENS7_ILi64EEENS7_ILi96EEEEEELi96ENS_6half_tEfNS_4arch4Sm80ELb1ELb0ELb1ELb1ELb1ELb0ELb1ELb0EEENS1_21CollectiveEpilogueFwdINS6_IJS8_SA_S9_EEENS6_IJNS7_ILi1EEESI_SI_EEESC_SE_Li128ELb1ELb1ELb0ELb0EEENS1_19SingleTileSchedulerILb1ELb0ELb1ELi128EEEEEEEEEvNT_6ParamsE)
        /*004c*/ 	.short	0x0380
        /*004e*/ 	.short	0x0418


	//----- nvinfo : EIATTR_SW_WAR
	.align		4
.L_212:
        /*0050*/ 	.byte	0x04, 0x36
        /*0052*/ 	.short	(.L_214 - .L_213)
.L_213:
        /*0054*/ 	.word	0x00000008
.L_214:


//--------------------- .nv.info._ZN7cutlass13device_kernelIN5flash19enable_sm80_to_sm89INS1_16FlashAttnFwdSm80INS1_25CollectiveMainloopFwdSm80ILi4ELi1ELb0EN4cute5tupleIJNS5_1CILi128EEENS7_ILi64EEENS7_ILi96EEEEEELi96ENS_6half_tEfNS_4arch4Sm80ELb1ELb0ELb1ELb1ELb1ELb1ELb1ELb0EEENS1_21CollectiveEpilogueFwdINS6_IJS8_SA_S9_EEENS6_IJNS7_ILi1EEESI_SI_EEESC_SE_Li128ELb1ELb1ELb0ELb0EEENS1_19SingleTileSchedulerILb1ELb0ELb1ELi128EEEEEEEEEvNT_6ParamsE --------------------------
	.section	.nv.info._ZN7cutlass13device_kernelIN5flash19enable_sm80_to_sm89INS1_16FlashAttnFwdSm80INS1_25CollectiveMainloopFwdSm80ILi4ELi1ELb0EN4cute5tupleIJNS5_1CILi128EEENS7_ILi64EEENS7_ILi96EEEEEELi96ENS_6half_tEfNS_4arch4Sm80ELb1ELb0ELb1ELb1ELb1ELb1ELb1ELb0EEENS1_21CollectiveEpilogueFwdINS6_IJS8_SA_S9_EEENS6_IJNS7_ILi1EEESI_SI_EEESC_SE_Li128ELb1ELb1ELb0ELb0EEENS1_19SingleTileSchedulerILb1ELb0ELb1ELi128EEEEEEEEEvNT_6ParamsE,"",@"SHT_CUDA_INFO"
	.sectionflags	@""
	.align	4


	//----- nvinfo : EIATTR_CUDA_API_VERSION
	.align		4
        /*0000*/ 	.byte	0x04, 0x37
        /*0002*/ 	.short	(.L_216 - .L_215)
.L_215:
        /*0004*/ 	.word	0x00000082


	//----- nvinfo : EIATTR_KPARAM_INFO
	.align		4
.L_216:
        /*0008*/ 	.byte	0x04, 0x17
        /*000a*/ 	.short	(.L_218 - .L_217)
.L_217:
        /*000c*/ 	.word	0x00000000
        /*0010*/ 	.short	0x0000
        /*0012*/ 	.short	0x0000
        /*0014*/ 	.byte	0x00, 0xf0, 0x61, 0x10


	//----- nvinfo : EIATTR_SPARSE_MMA_MASK
	.align		4
.L_218:
        /*0018*/ 	.byte	0x03, 0x50
        /*001a*/ 	.short	0x0000


	//----- nvinfo : EIATTR_MAXREG_COUNT
	.align		4
        /*001c*/ 	.byte	0x03, 0x1b
        /*001e*/ 	.short	0x00ff


	//----- nvinfo : EIATTR_MERCURY_ISA_VERSION
	.align		4
        /*0020*/ 	.byte	0x03, 0x5f
        /*0022*/ 	.short	0x0101


	//----- nvinfo : EIATTR_VRC_CTA_INIT_COUNT
	.align		4
        /*0024*/ 	.byte	0x02, 0x4a
	.zero		1
	.zero		1


	//----- nvinfo : EIATTR_EXIT_INSTR_OFFSETS
	.align		4
        /*0028*/ 	.byte	0x04, 0x1c
        /*002a*/ 	.short	(.L_220 - .L_219)


	//   ....[0]....
.L_219:
        /*002c*/ 	.word	0x00000010


	//----- nvinfo : EIATTR_MAX_THREADS
	.align		4
.L_220:
        /*0030*/ 	.byte	0x04, 0x05
        /*0032*/ 	.short	(.L_222 - .L_221)
.L_221:
        /*0034*/ 	.word	0x00000080
        /*0038*/ 	.word	0x00000001
        /*003c*/ 	.word	0x00000001


	//----- nvinfo : EIATTR_CBANK_PARAM_SIZE
	.align		4
.L_222:
        /*0040*/ 	.byte	0x03, 0x19
        /*0042*/ 	.short	0x0418


	//----- nvinfo : EIATTR_PARAM_CBANK
	.align		4
        /*0044*/ 	.byte	0x04, 0x0a
        /*0046*/ 	.short	(.L_224 - .L_223)
	.align		4
.L_223:
        /*0048*/ 	.word	index@(.nv.constant0._ZN7cutlass13device_kernelIN5flash19enable_sm80_to_sm89INS1_16FlashAttnFwdSm80INS1_25CollectiveMainloopFwdSm80ILi4ELi1ELb0EN4cute5tupleIJNS5_1CILi128EEENS7_ILi64EEENS7_ILi96EEEEEELi96ENS_6half_tEfNS_4arch4Sm80ELb1ELb0ELb1ELb1ELb1ELb1ELb1ELb0EEENS1_21CollectiveEpilogueFwdINS6_IJS8_SA_S9_EEENS6_IJNS7_ILi1EEESI_SI_EEESC_SE_Li128ELb1ELb1ELb0ELb0EEENS1_19SingleTileSchedulerILb1ELb0ELb1ELi128EEEEEEEEEvNT_6ParamsE)
        /*004c*/ 	.short	0x0380
        /*004e*/ 	.short	0x0418


	//----- nvinfo : EIATTR_SW_WAR
	.align		4
.L_224:
        /*0050*/ 	.byte	0x04, 0x36
        /*0052*/ 	.short	(.L_226 - .L_225)
.L_225:
        /*0054*/ 	.word	0x00000008
.L_226:


//--------------------- .nv.info._ZN7cutlass13device_kernelIN5flash19enable_sm80_to_sm89INS1_16FlashAttnFwdSm80INS1_25CollectiveMainloopFwdSm80ILi4ELi1ELb0EN4cute5tupleIJNS5_1CILi128EEENS7_ILi64EEENS7_ILi96EEEEEELi96ENS_6half_tEfNS_4arch4Sm80ELb0ELb0ELb0ELb0ELb1ELb0ELb1ELb0EEENS1_21CollectiveEpilogueFwdINS6_IJS8_SA_S9_EEENS6_IJNS7_ILi1EEESI_SI_EEESC_SE_Li128ELb0ELb1ELb0ELb0EEENS1_19SingleTileSchedulerILb0ELb0ELb1ELi128EEEEEEEEEvNT_6ParamsE --------------------------
	.section	.nv.info._ZN7cutlass13device_kernelIN5flash19enable_sm80_to_sm89INS1_16FlashAttnFwdSm80INS1_25CollectiveMainloopFwdSm80ILi4ELi1ELb0EN4cute5tupleIJNS5_1CILi128EEENS7_ILi64EEENS7_ILi96EEEEEELi96ENS_6half_tEfNS_4arch4Sm80ELb0ELb0ELb0ELb0ELb1ELb0ELb1ELb0EEENS1_21CollectiveEpilogueFwdINS6_IJS8_SA_S9_EEENS6_IJNS7_ILi1EEESI_SI_EEESC_SE_Li128ELb0ELb1ELb0ELb0EEENS1_19SingleTileSchedulerILb0ELb0ELb1ELi128EEEEEEEEEvNT_6ParamsE,"",@"SHT_CUDA_INFO"
	.sectionflags	@""
	.align	4


	//----- nvinfo : EIATTR_CUDA_API_VERSION
	.align		4
        /*0000*/ 	.byte	0x04, 0x37
        /*0002*/ 	.short	(.L_228 - .L_227)
.L_227:
        /*0004*/ 	.word	0x00000082


	//----- nvinfo : EIATTR_KPARAM_INFO
	.align		4
.L_228:
        /*0008*/ 	.byte	0x04, 0x17
        /*000a*/ 	.short	(.L_230 - .L_229)
.L_229:
        /*000c*/ 	.word	0x00000000
        /*0010*/ 	.short	0x0000
        /*0012*/ 	.short	0x0000
        /*0014*/ 	.byte	0x00, 0xf0, 0x61, 0x10


	//----- nvinfo : EIATTR_SPARSE_MMA_MASK
	.align		4
.L_230:
        /*0018*/ 	.byte	0x03, 0x50
        /*001a*/ 	.short	0x0000


	//----- nvinfo : EIATTR_MAXREG_COUNT
	.align		4
        /*001c*/ 	.byte	0x03, 0x1b
        /*001e*/ 	.short	0x00ff


	//----- nvinfo : EIATTR_MERCURY_ISA_VERSION
	.align		4
        /*0020*/ 	.byte	0x03, 0x5f
        /*0022*/ 	.short	0x0101


	//----- nvinfo : EIATTR_VRC_CTA_INIT_COUNT
	.align		4
        /*0024*/ 	.byte	0x02, 0x4a
	.zero		1
	.zero		1


	//----- nvinfo : EIATTR_EXIT_INSTR_OFFSETS
	.align		4
        /*0028*/ 	.byte	0x04, 0x1c
        /*002a*/ 	.short	(.L_232 - .L_231)


	//   ....[0]....
.L_231:
        /*002c*/ 	.word	0x00000010


	//----- nvinfo : EIATTR_MAX_THREADS
	.align		4
.L_232:
        /*0030*/ 	.byte	0x04, 0x05
        /*0032*/ 	.short	(.L_234 - .L_233)
.L_233:
        /*0034*/ 	.word	0x00000080
        /*0038*/ 	.word	0x00000001
        /*003c*/ 	.word	0x00000001


	//----- nvinfo : EIATTR_CBANK_PARAM_SIZE
	.align		4
.L_234:
        /*0040*/ 	.byte	0x03, 0x19
        /*0042*/ 	.short	0x0418


	//----- nvinfo : EIATTR_PARAM_CBANK
	.align		4
        /*0044*/ 	.byte	0x04, 0x0a
        /*0046*/ 	.short	(.L_236 - .L_235)
	.align		4
.L_235:
        /*0048*/ 	.word	index@(.nv.constant0._ZN7cutlass13device_kernelIN5flash19enable_sm80_to_sm89INS1_16FlashAttnFwdSm80INS1_25CollectiveMainloopFwdSm80ILi4ELi1ELb0EN4cute5tupleIJNS5_1CILi128EEENS7_ILi64EEENS7_ILi96EEEEEELi96ENS_6half_tEfNS_4arch4Sm80ELb0ELb0ELb0ELb0ELb1ELb0ELb1ELb0EEENS1_21CollectiveEpilogueFwdINS6_IJS8_SA_S9_EEENS6_IJNS7_ILi1EEESI_SI_EEESC_SE_Li128ELb0ELb1ELb0ELb0EEENS1_19SingleTileSchedulerILb0ELb0ELb1ELi128EEEEEEEEEvNT_6ParamsE)
        /*004c*/ 	.short	0x0380
        /*004e*/ 	.short	0x0418


	//----- nvinfo : EIATTR_SW_WAR
	.align		4
.L_236:
        /*0050*/ 	.byte	0x04, 0x36
        /*0052*/ 	.short	(.L_238 - .L_237)
.L_237:
        /*0054*/ 	.word	0x00000008
.L_238:


//--------------------- .nv.info._ZN7cutlass13device_kernelIN5flash19enable_sm80_to_sm89INS1_16FlashAttnFwdSm80INS1_25CollectiveMainloopFwdSm80ILi4ELi1ELb0EN4cute5tupleIJNS5_1CILi128EEENS7_ILi64EEENS7_ILi96EEEEEELi96ENS_6half_tEfNS_4arch4Sm80ELb0ELb0ELb0ELb1ELb1ELb0ELb1ELb0EEENS1_21CollectiveEpilogueFwdINS6_IJS8_SA_S9_EEENS6_IJNS7_ILi1EEESI_SI_EEESC_SE_Li128ELb1ELb1ELb0ELb0EEENS1_19SingleTileSchedulerILb1ELb0ELb1ELi128EEEEEEEEEvNT_6ParamsE --------------------------
	.section	.nv.info._ZN7cutlass13device_kernelIN5flash19enable_sm80_to_sm89INS1_16FlashAttnFwdSm80INS1_25CollectiveMainloopFwdSm80ILi4ELi1ELb0EN4cute5tupleIJNS5_1CILi128EEENS7_ILi64EEENS7_ILi96EEEEEELi96ENS_6half_tEfNS_4arch4Sm80ELb0ELb0ELb0ELb1ELb1ELb0ELb1ELb0EEENS1_21CollectiveEpilogueFwdINS6_IJS8_SA_S9_EEENS6_IJNS7_ILi1EEESI_SI_EEESC_SE_Li128ELb1ELb1ELb0ELb0EEENS1_19SingleTileSchedulerILb1ELb0ELb1ELi128EEEEEEEEEvNT_6ParamsE,"",@"SHT_CUDA_INFO"
	.sectionflags	@""
	.align	4


	//----- nvinfo : EIATTR_CUDA_API_VERSION
	.align		4
        /*0000*/ 	.byte	0x04, 0x37
        /*0002*/ 	.short	(.L_240 - .L_239)
.L_239:
        /*0004*/ 	.word	0x00000082


	//----- nvinfo : EIATTR_KPARAM_INFO
	.align		4
.L_240:
        /*0008*/ 	.byte	0x04, 0x17
        /*000a*/ 	.short	(.L_242 - .L_241)
.L_241:
        /*000c*/ 	.word	0x00000000
        /*0010*/ 	.short	0x0000
        /*0012*/ 	.short	0x0000
        /*0014*/ 	.byte	0x00, 0xf0, 0x61, 0x10


	//----- nvinfo : EIATTR_SPARSE_MMA_MASK
	.align		4
.L_242:
        /*0018*/ 	.byte	0x03, 0x50
        /*001a*/ 	.short	0x0000


	//----- nvinfo : EIATTR_MAXREG_COUNT
	.align		4
        /*001c*/ 	.byte	0x03, 0x1b
        /*001e*/ 	.short	0x00ff


	//----- nvinfo : EIATTR_MERCURY_ISA_VERSION
	.align		4
        /*0020*/ 	.byte	0x03, 0x5f
        /*0022*/ 	.short	0x0101


	//----- nvinfo : EIATTR_VRC_CTA_INIT_COUNT
	.align		4
        /*0024*/ 	.byte	0x02, 0x4a
	.zero		1
	.zero		1


	//----- nvinfo : EIATTR_EXIT_INSTR_OFFSETS
	.align		4
        /*0028*/ 	.byte	0x04, 0x1c
        /*002a*/ 	.short	(.L_244 - .L_243)


	//   ....[0]....
.L_243:
        /*002c*/ 	.word	0x00000010


	//----- nvinfo : EIATTR_MAX_THREADS
	.align		4
.L_244:
        /*0030*/ 	.byte	0x04, 0x05
        /*0032*/ 	.short	(.L_246 - .L_245)
.L_245:
        /*0034*/ 	.word	0x00000080
        /*0038*/ 	.word	0x00000001
        /*003c*/ 	.word	0x00000001


	//----- nvinfo : EIATTR_CBANK_PARAM_SIZE
	.align		4
.L_246:
        /*0040*/ 	.byte	0x03, 0x19
        /*0042*/ 	.short	0x0418


	//----- nvinfo : EIATTR_PARAM_CBANK
	.align		4
        /*0044*/ 	.byte	0x04, 0x0a
        /*0046*/ 	.short	(.L_248 - .L_247)
	.align		4
.L_247:
        /*0048*/ 	.word	index@(.nv.constant0._ZN7cutlass13device_kernelIN5flash19enable_sm80_to_sm89INS1_16FlashAttnFwdSm80INS1_25CollectiveMainloopFwdSm80ILi4ELi1ELb0EN4cute5tupleIJNS5_1CILi128EEENS7_ILi64EEENS7_ILi96EEEEEELi96ENS_6half_tEfNS_4arch4Sm80ELb0ELb0ELb0ELb1ELb1ELb0ELb1ELb0EEENS1_21CollectiveEpilogueFwdINS6_IJS8_SA_S9_EEENS6_IJNS7_ILi1EEESI_SI_EEESC_SE_Li128ELb1ELb1ELb0ELb0EEENS1_19SingleTileSchedulerILb1ELb0ELb1ELi128EEEEEEEEEvNT_6ParamsE)
        /*004c*/ 	.short	0x0380
        /*004e*/ 	.short	0x0418


	//----- nvinfo : EIATTR_SW_WAR
	.align		4
.L_248:
        /*0050*/ 	.byte	0x04, 0x36
        /*0052*/ 	.short	(.L_250 - .L_249)
.L_249:
        /*0054*/ 	.word	0x00000008
.L_250:


//--------------------- .nv.info._ZN7cutlass13device_kernelIN5flash19enable_sm80_to_sm89INS1_16FlashAttnFwdSm80INS1_25CollectiveMainloopFwdSm80ILi4ELi1ELb0EN4cute5tupleIJNS5_1CILi128EEENS7_ILi64EEENS7_ILi96EEEEEELi96ENS_6half_tEfNS_4arch4Sm80ELb0ELb0ELb0ELb1ELb1ELb1ELb1ELb0EEENS1_21CollectiveEpilogueFwdINS6_IJS8_SA_S9_EEENS6_IJNS7_ILi1EEESI_SI_EEESC_SE_Li128ELb1ELb1ELb0ELb0EEENS1_19SingleTileSchedulerILb1ELb0ELb1ELi128EEEEEEEEEvNT_6ParamsE --------------------------
	.section	.nv.info._ZN7cutlass13device_kernelIN5flash19enable_sm80_to_sm89INS1_16FlashAttnFwdSm80INS1_25CollectiveMainloopFwdSm80ILi4ELi1ELb0EN4cute5tupleIJNS5_1CILi128EEENS7_ILi64EEENS7_ILi96EEEEEELi96ENS_6half_tEfNS_4arch4Sm80ELb0ELb0ELb0ELb1ELb1ELb1ELb1ELb0EEENS1_21CollectiveEpilogueFwdINS6_IJS8_SA_S9_EEENS6_IJNS7_ILi1EEESI_SI_EEESC_SE_Li128ELb1ELb1ELb0ELb0EEENS1_19SingleTileSchedulerILb1ELb0ELb1ELi128EEEEEEEEEvNT_6ParamsE,"",@"SHT_CUDA_INFO"
	.sectionflags	@""
	.align	4


	//----- nvinfo : EIATTR_CUDA_API_VERSION
	.align		4
        /*0000*/ 	.byte	0x04, 0x37
        /*0002*/ 	.short	(.L_252 - .L_251)
.L_251:
        /*0004*/ 	.word	0x00000082


	//----- nvinfo : EIATTR_KPARAM_INFO
	.align		4
.L_252:
        /*0008*/ 	.byte	0x04, 0x17
        /*000a*/ 	.short	(.L_254 - .L_253)
.L_253:
        /*000c*/ 	.word	0x00000000
        /*0010*/ 	.short	0x0000
        /*0012*/ 	.short	0x0000
        /*0014*/ 	.byte	0x00, 0xf0, 0x61, 0x10


	//----- nvinfo : EIATTR_SPARSE_MMA_MASK
	.align		4
.L_254:
        /*0018*/ 	.byte	0x03, 0x50
        /*001a*/ 	.short	0x0000


	//----- nvinfo : EIATTR_MAXREG_COUNT
	.align		4
        /*001c*/ 	.byte	0x03, 0x1b
        /*001e*/ 	.short	0x00ff


	//----- nvinfo : EIATTR_MERCURY_ISA_VERSION
	.align		4
        /*0020*/ 	.byte	0x03, 0x5f
        /*0022*/ 	.short	0x0101


	//----- nvinfo : EIATTR_VRC_CTA_INIT_COUNT
	.align		4
        /*0024*/ 	.byte	0x02, 0x4a
	.zero		1
	.zero		1


	//----- nvinfo : EIATTR_EXIT_INSTR_OFFSETS
	.align		4
        /*0028*/ 	.byte	0x04, 0x1c
        /*002a*/ 	.short	(.L_256 - .L_255)


	//   ....[0]....
.L_255:
        /*002c*/ 	.word	0x00000010


	//----- nvinfo : EIATTR_MAX_THREADS
	.align		4
.L_256:
        /*0030*/ 	.byte	0x04, 0x05
        /*0032*/ 	.short	(.L_258 - .L_257)
.L_257:
        /*0034*/ 	.word	0x00000080
        /*0038*/ 	.word	0x00000001
        /*003c*/ 	.word	0x00000001


	//----- nvinfo : EIATTR_CBANK_PARAM_SIZE
	.align		4
.L_258:
        /*0040*/ 	.byte	0x03, 0x19
        /*0042*/ 	.short	0x0418


	//----- nvinfo : EIATTR_PARAM_CBANK
	.align		4
        /*0044*/ 	.byte	0x04, 0x0a
        /*0046*/ 	.short	(.L_260 - .L_259)
	.align		4
.L_259:
        /*0048*/ 	.word	index@(.nv.constant0._ZN7cutlass13device_kernelIN5flash19enable_sm80_to_sm89INS1_16FlashAttnFwdSm80INS1_25CollectiveMainloopFwdSm80ILi4ELi1ELb0EN4cute5tupleIJNS5_1CILi128EEENS7_ILi64EEENS7_ILi96EEEEEELi96ENS_6half_tEfNS_4arch4Sm80ELb0ELb0ELb0ELb1ELb1ELb1ELb1ELb0EEENS1_21CollectiveEpilogueFwdINS6_IJS8_SA_S9_EEENS6_IJNS7_ILi1EEESI_SI_EEESC_SE_Li128ELb1ELb1ELb0ELb0EEENS1_19SingleTileSchedulerILb1ELb0ELb1ELi128EEEEEEEEEvNT_6ParamsE)
        /*004c*/ 	.short	0x0380
        /*004e*/ 	.short	0x0418


	//----- nvinfo : EIATTR_SW_WAR
	.align		4
.L_260:
        /*0050*/ 	.byte	0x04, 0x36
        /*0052*/ 	.short	(.L_262 - .L_261)
.L_261:
        /*0054*/ 	.word	0x00000008
.L_262:


//--------------------- .nv.info._ZN7cutlass13device_kernelIN5flash19enable_sm80_to_sm89INS1_16FlashAttnFwdSm80INS1_25CollectiveMainloopFwdSm80ILi4ELi1ELb0EN4cute5tupleIJNS5_1CILi128EEENS7_ILi48EEENS7_ILi96EEEEEELi96ENS_6half_tEfNS_4arch4Sm80ELb0ELb1ELb0ELb0ELb1ELb0ELb1ELb0EEENS1_21CollectiveEpilogueFwdINS6_IJS8_SA_S9_EEENS6_IJNS7_ILi1EEESI_SI_EEESC_SE_Li128ELb0ELb1ELb0ELb0EEENS1_19SingleTileSchedulerILb0ELb0ELb1ELi128EEEEEEEEEvNT_6ParamsE --------------------------
	.section	.nv.info._ZN7cutlass13device_kernelIN5flash19enable_sm80_to_sm89INS1_16FlashAttnFwdSm80INS1_25CollectiveMainloopFwdSm80ILi4ELi1ELb0EN4cute5tupleIJNS5_1CILi128EEENS7_ILi48EEENS7_ILi96EEEEEELi96ENS_6half_tEfNS_4arch4Sm80ELb0ELb1ELb0ELb0ELb1ELb0ELb1ELb0EEENS1_21CollectiveEpilogueFwdINS6_IJS8_SA_S9_EEENS6_IJNS7_ILi1EEESI_SI_EEESC_SE_Li128ELb0ELb1ELb0ELb0EEENS1_19SingleTileSchedulerILb0ELb0ELb1ELi128EEEEEEEEEvNT_6ParamsE,"",@"SHT_CUDA_INFO"
	.sectionflags	@""
	.align	4


	//----- nvinfo : EIATTR_CUDA_API_VERSION
	.align		4
        /*0000*/ 	.byte	0x04, 0x37
        /*0002*/ 	.short	(.L_264 - .L_263)
.L_263:
        /*0004*/ 	.word	0x00000082


	//----- nvinfo : EIATTR_KPARAM_INFO
	.align		4
.L_264:
        /*0008*/ 	.byte	0x04, 0x17
        /*000a*/ 	.short	(.L_266 - .L_265)
.L_265:
        /*000c*/ 	.word	0x00000000
        /*0010*/ 	.short	0x0000
        /*0012*/ 	.short	0x0000
        /*0014*/ 	.byte	0x00, 0xf0, 0x61, 0x10


	//----- nvinfo : EIATTR_SPARSE_MMA_MASK
	.align		4
.L_266:
        /*0018*/ 	.byte	0x03, 0x50
        /*001a*/ 	.short	0x0000


	//----- nvinfo : EIATTR_MAXREG_COUNT
	.align		4
        /*001c*/ 	.byte	0x03, 0x1b
        /*001e*/ 	.short	0x00ff


	//----- nvinfo : EIATTR_MERCURY_ISA_VERSION
	.align		4
        /*0020*/ 	.byte	0x03, 0x5f
        /*0022*/ 	.short	0x0101


	//----- nvinfo : EIATTR_VRC_CTA_INIT_COUNT
	.align		4
        /*0024*/ 	.byte	0x02, 0x4a
	.zero		1
	.zero		1


	//----- nvinfo : EIATTR_EXIT_INSTR_OFFSETS
	.align		4
        /*0028*/ 	.byte	0x04, 0x1c
        /*002a*/ 	.short	(.L_268 - .L_267)


	//   ....[0]....
.L_267:
        /*002c*/ 	.word	0x00000010


	//----- nvinfo : EIATTR_MAX_THREADS
	.align		4
.L_268:
        /*0030*/ 	.byte	0x04, 0x05
        /*0032*/ 	.short	(.L_270 - .L_269)
.L_269:
        /*0034*/ 	.word	0x00000080
        /*0038*/ 	.word	0x00000001
        /*003c*/ 	.word	0x00000001


	//----- nvinfo : EIATTR_CBANK_PARAM_SIZE
	.align		4
.L_270:
        /*0040*/ 	.byte	0x03, 0x19
        /*0042*/ 	.short	0x0418


	//----- nvinfo : EIATTR_PARAM_CBANK
	.align		4
        /*0044*/ 	.byte	0x04, 0x0a
        /*0046*/ 	.short	(.L_272 - .L_271)
	.align		4
.L_271:
        /*0048*/ 	.word	index@(.nv.constant0._ZN7cutlass13device_kernelIN5flash19enable_sm80_to_sm89INS1_16FlashAttnFwdSm80INS1_25CollectiveMainloopFwdSm80ILi4ELi1ELb0EN4cute5tupleIJNS5_1CILi128EEENS7_ILi48EEENS7_ILi96EEEEEELi96ENS_6half_tEfNS_4arch4Sm80ELb0ELb1ELb0ELb0ELb1ELb0ELb1ELb0EEENS1_21CollectiveEpilogueFwdINS6_IJS8_SA_S9_EEENS6_IJNS7_ILi1EEESI_SI_EEESC_SE_Li128ELb0ELb1ELb0ELb0EEENS1_19SingleTileSchedulerILb0ELb0ELb1ELi128EEEEEEEEEvNT_6ParamsE)
        /*004c*/ 	.short	0x0380
        /*004e*/ 	.short	0x0418


	//----- nvinfo : EIATTR_SW_WAR
	.align		4
.L_272:
        /*0050*/ 	.byte	0x04, 0x36
        /*0052*/ 	.short	(.L_274 - .L_273)
.L_273:
        /*0054*/ 	.word	0x00000008
.L_274:


//--------------------- .nv.info._ZN7cutlass13device_kernelIN5flash19enable_sm80_to_sm89INS1_16FlashAttnFwdSm80INS1_25CollectiveMainloopFwdSm80ILi4ELi1ELb0EN4cute5tupleIJNS5_1CILi128EEENS7_ILi48EEENS7_ILi96EEEEEELi96ENS_6half_tEfNS_4arch4Sm80ELb0ELb1ELb0ELb1ELb1ELb0ELb1ELb0EEENS1_21CollectiveEpilogueFwdINS6_IJS8_SA_S9_EEENS6_IJNS7_ILi1EEESI_SI_EEESC_SE_Li128ELb1ELb1ELb0ELb0EEENS1_19SingleTileSchedulerILb1ELb0ELb1ELi128EEEEEEEEEvNT_6ParamsE --------------------------
	.section	.nv.info._ZN7cutlass13device_kernelIN5flash19enable_sm80_to_sm89INS1_16FlashAttnFwdSm80INS1_25CollectiveMainloopFwdSm80ILi4ELi1ELb0EN4cute5tupleIJNS5_1CILi128EEENS7_ILi48EEENS7_ILi96EEEEEELi96ENS_6half_tEfNS_4arch4Sm80ELb0ELb1ELb0ELb1ELb1ELb0ELb1ELb0EEENS1_21CollectiveEpilogueFwdINS6_IJS8_SA_S9_EEENS6_IJNS7_ILi1EEESI_SI_EEESC_SE_Li128ELb1ELb1ELb0ELb0EEENS1_19SingleTileSchedulerILb1ELb0ELb1ELi128EEEEEEEEEvNT_6ParamsE,"",@"SHT_CUDA_INFO"
	.sectionflags	@""
	.align	4


	//----- nvinfo : EIATTR_CUDA_API_VERSION
	.align		4
        /*0000*/ 	.byte	0x04, 0x37
        /*0002*/ 	.short	(.L_276 - .L_275)
.L_275:
        /*0004*/ 	.word	0x00000082


	//----- nvinfo : EIATTR_KPARAM_INFO
	.align		4
.L_276:
        /*0008*/ 	.byte	0x04, 0x17
        /*000a*/ 	.short	(.L_278 - .L_277)
.L_277:
        /*000c*/ 	.word	0x00000000
        /*0010*/ 	.short	0x0000
        /*0012*/ 	.short	0x0000
        /*0014*/ 	.byte	0x00, 0xf0, 0x61, 0x10


	//----- nvinfo : EIATTR_SPARSE_MMA_MASK
	.align		4
.L_278:
        /*0018*/ 	.byte	0x03, 0x50
        /*001a*/ 	.short	0x0000


	//----- nvinfo : EIATTR_MAXREG_COUNT
	.align		4
        /*001c*/ 	.byte	0x03, 0x1b
        /*001e*/ 	.short	0x00ff


	//----- nvinfo : EIATTR_MERCURY_ISA_VERSION
	.align		4
        /*0020*/ 	.byte	0x03, 0x5f
        /*0022*/ 	.short	0x0101


	//----- nvinfo : EIATTR_VRC_CTA_INIT_COUNT
	.align		4
        /*0024*/ 	.byte	0x02, 0x4a
	.zero		1
	.zero		1


	//----- nvinfo : EIATTR_EXIT_INSTR_OFFSETS
	.align		4
        /*0028*/ 	.byte	0x04, 0x1c
        /*002a*/ 	.short	(.L_280 - .L_279)


	//   ....[0]....
.L_279:
        /*002c*/ 	.word	0x00000010


	//----- nvinfo : EIATTR_MAX_THREADS
	.align		4
.L_280:
        /*0030*/ 	.byte	0x04, 0x05
        /*0032*/ 	.short	(.L_282 - .L_281)
.L_281:
        /*0034*/ 	.word	0x00000080
        /*0038*/ 	.word	0x00000001
        /*003c*/ 	.word	0x00000001


	//----- nvinfo : EIATTR_CBANK_PARAM_SIZE
	.align		4
.L_282:
        /*0040*/ 	.byte	0x03, 0x19
        /*0042*/ 	.short	0x0418


	//----- nvinfo : EIATTR_PARAM_CBANK
	.align		4
        /*0044*/ 	.byte	0x04, 0x0a
        /*0046*/ 	.short	(.L_284 - .L_283)
	.align		4
.L_283:
        /*0048*/ 	.word	index@(.nv.constant0._ZN7cutlass13device_kernelIN5flash19enable_sm80_to_sm89INS1_16FlashAttnFwdSm80INS1_25CollectiveMainloopFwdSm80ILi4ELi1ELb0EN4cute5tupleIJNS5_1CILi128EEENS7_ILi48EEENS7_ILi96EEEEEELi96ENS_6half_tEfNS_4arch4Sm80ELb0ELb1ELb0ELb1ELb1ELb0ELb1ELb0EEENS1_21CollectiveEpilogueFwdINS6_IJS8_SA_S9_EEENS6_IJNS7_ILi1EEESI_SI_EEESC_SE_Li128ELb1ELb1ELb0ELb0EEENS1_19SingleTileSchedulerILb1ELb0ELb1ELi128EEEEEEEEEvNT_6ParamsE)
        /*004c*/ 	.short	0x0380
        /*004e*/ 	.short	0x0418


	//----- nvinfo : EIATTR_SW_WAR
	.align		4
.L_284:
        /*0050*/ 	.byte	0x04, 0x36
        /*0052*/ 	.short	(.L_286 - .L_285)
.L_285:
        /*0054*/ 	.word	0x00000008
.L_286:


//--------------------- .nv.info._ZN7cutlass13device_kernelIN5flash19enable_sm80_to_sm89INS1_16FlashAttnFwdSm80INS1_25CollectiveMainloopFwdSm80ILi4ELi1ELb0EN4cute5tupleIJNS5_1CILi128EEENS7_ILi48EEENS7_ILi96EEEEEELi96ENS_6half_tEfNS_4arch4Sm80ELb0ELb1ELb0ELb1ELb1ELb1ELb1ELb0EEENS1_21CollectiveEpilogueFwdINS6_IJS8_SA_S9_EEENS6_IJNS7_ILi1EEESI_SI_EEESC_SE_Li128ELb1ELb1ELb0ELb0EEENS1_19SingleTileSchedulerILb1ELb0ELb1ELi128EEEEEEEEEvNT_6ParamsE --------------------------
	.section	.nv.info._ZN7cutlass13device_kernelIN5flash19enable_sm80_to_sm89INS1_16FlashAttnFwdSm80INS1_25CollectiveMainloopFwdSm80ILi4ELi1ELb0EN4cute5tupleIJNS5_1CILi128EEENS7_ILi48EEENS7_ILi96EEEEEELi96ENS_6half_tEfNS_4arch4Sm80ELb0ELb1ELb0ELb1ELb1ELb1ELb1ELb0EEENS1_21CollectiveEpilogueFwdINS6_IJS8_SA_S9_EEENS6_IJNS7_ILi1EEESI_SI_EEESC_SE_Li128ELb1ELb1ELb0ELb0EEENS1_19SingleTileSchedulerILb1ELb0ELb1ELi128EEEEEEEEEvNT_6ParamsE,"",@"SHT_CUDA_INFO"
	.sectionflags	@""
	.align	4


	//----- nvinfo : EIATTR_CUDA_API_VERSION
	.align		4
        /*0000*/ 	.byte	0x04, 0x37
        /*0002*/ 	.short	(.L_288 - .L_287)
.L_287:
        /*0004*/ 	.word	0x00000082


	//----- nvinfo : EIATTR_KPARAM_INFO
	.align		4
.L_288:
        /*0008*/ 	.byte	0x04, 0x17
        /*000a*/ 	.short	(.L_290 - .L_289)
.L_289:
        /*000c*/ 	.word	0x00000000
        /*0010*/ 	.short	0x0000
        /*0012*/ 	.short	0x0000
        /*0014*/ 	.byte	0x00, 0xf0, 0x61, 0x10


	//----- nvinfo : EIATTR_SPARSE_MMA_MASK
	.align		4
.L_290:
        /*0018*/ 	.byte	0x03, 0x50
        /*001a*/ 	.short	0x0000


	//----- nvinfo : EIATTR_MAXREG_COUNT
	.align		4
        /*001c*/ 	.byte	0x03, 0x1b
        /*001e*/ 	.short	0x00ff


	//----- nvinfo : EIATTR_MERCURY_ISA_VERSION
	.align		4
        /*0020*/ 	.byte	0x03, 0x5f
        /*0022*/ 	.short	0x0101


	//----- nvinfo : EIATTR_VRC_CTA_INIT_COUNT
	.align		4
        /*0024*/ 	.byte	0x02, 0x4a
	.zero		1
	.zero		1


	//----- nvinfo : EIATTR_EXIT_INSTR_OFFSETS
	.align		4
        /*0028*/ 	.byte	0x04, 0x1c
        /*002a*/ 	.short	(.L_292 - .L_291)


	//   ....[0]....
.L_291:
        /*002c*/ 	.word	0x00000010


	//----- nvinfo : EIATTR_MAX_THREADS
	.align		4
.L_292:
        /*0030*/ 	.byte	0x04, 0x05
        /*0032*/ 	.short	(.L_294 - .L_293)
.L_293:
        /*0034*/ 	.word	0x00000080
        /*0038*/ 	.word	0x00000001
        /*003c*/ 	.word	0x00000001


	//----- nvinfo : EIATTR_CBANK_PARAM_SIZE
	.align		4
.L_294:
        /*0040*/ 	.byte	0x03, 0x19
        /*0042*/ 	.short	0x0418


	//----- nvinfo : EIATTR_PARAM_CBANK
	.align		4
        /*0044*/ 	.byte	0x04, 0x0a
        /*0046*/ 	.short	(.L_296 - .L_295)
	.align		4
.L_295:
        /*0048*/ 	.word	index@(.nv.constant0._ZN7cutlass13device_kernelIN5flash19enable_sm80_to_sm89INS1_16FlashAttnFwdSm80INS1_25CollectiveMainloopFwdSm80ILi4ELi1ELb0EN4cute5tupleIJNS5_1CILi128EEENS7_ILi48EEENS7_ILi96EEEEEELi96ENS_6half_tEfNS_4arch4Sm80ELb0ELb1ELb0ELb1ELb1ELb1ELb1ELb0EEENS1_21CollectiveEpilogueFwdINS6_IJS8_SA_S9_EEENS6_IJNS7_ILi1EEESI_SI_EEESC_SE_Li128ELb1ELb1ELb0ELb0EEENS1_19SingleTileSchedulerILb1ELb0ELb1ELi128EEEEEEEEEvNT_6ParamsE)
        /*004c*/ 	.short	0x0380
        /*004e*/ 	.short	0x0418


	//----- nvinfo : EIATTR_SW_WAR
	.align		4
.L_296:
        /*0050*/ 	.byte	0x04, 0x36
        /*0052*/ 	.short	(.L_298 - .L_297)
.L_297:
        /*0054*/ 	.word	0x00000008
.L_298:


//--------------------- .nv.info._ZN7cutlass13device_kernelIN5flash19enable_sm80_to_sm89INS1_16FlashAttnFwdSm80INS1_25CollectiveMainloopFwdSm80ILi4ELi1ELb0EN4cute5tupleIJNS5_1CILi128EEENS7_ILi64EEENS7_ILi96EEEEEELi96ENS_6half_tEfNS_4arch4Sm80ELb1ELb0ELb0ELb0ELb1ELb0ELb1ELb0EEENS1_21CollectiveEpilogueFwdINS6_IJS8_SA_S9_EEENS6_IJNS7_ILi1EEESI_SI_EEESC_SE_Li128ELb0ELb1ELb0ELb0EEENS1_30DynamicPersistentTileSchedulerILi128ELi128ELb0ELb1ELb0EEEEEEEEEvNT_6ParamsE --------------------------
	.section	.nv.info._ZN7cutlass13device_kernelIN5flash19enable_sm80_to_sm89INS1_16FlashAttnFwdSm80INS1_25CollectiveMainloopFwdSm80ILi4ELi1ELb0EN4cute5tupleIJNS5_1CILi128EEENS7_ILi64EEENS7_ILi96EEEEEELi96ENS_6half_tEfNS_4arch4Sm80ELb1ELb0ELb0ELb0ELb1ELb0ELb1ELb0EEENS1_21CollectiveEpilogueFwdINS6_IJS8_SA_S9_EEENS6_IJNS7_ILi1EEESI_SI_EEESC_SE_Li128ELb0ELb1ELb0ELb0EEENS1_30DynamicPersistentTileSchedulerILi128ELi128ELb0ELb1ELb0EEEEEEEEEvNT_6ParamsE,"",@"SHT_CUDA_INFO"
	.sectionflags	@""
	.align	4


	//----- nvinfo : EIATTR_CUDA_API_VERSION
	.align		4
        /*0000*/ 	.byte	0x04, 0x37
        /*0002*/ 	.short	(.L_300 - .L_299)
.L_299:
        /*0004*/ 	.word	0x00000082


	//----- nvinfo : EIATTR_KPARAM_INFO
	.align		4
.L_300:
        /*0008*/ 	.byte	0x04, 0x17
        /*000a*/ 	.short	(.L_302 - .L_301)
.L_301:
        /*000c*/ 	.word	0x00000000
        /*0010*/ 	.short	0x0000
        /*0012*/ 	.short	0x0000
        /*0014*/ 	.byte	0x00, 0xf0, 0xa1, 0x10


	//----- nvinfo : EIATTR_SPARSE_MMA_MASK
	.align		4
.L_302:
        /*0018*/ 	.byte	0x03, 0x50
        /*001a*/ 	.short	0x0000


	//----- nvinfo : EIATTR_MAXREG_COUNT
	.align		4
        /*001c*/ 	.byte	0x03, 0x1b
        /*001e*/ 	.short	0x00ff


	//----- nvinfo : EIATTR_MERCURY_ISA_VERSION
	.align		4
        /*0020*/ 	.byte	0x03, 0x5f
        /*0022*/ 	.short	0x0101


	//----- nvinfo : EIATTR_VRC_CTA_INIT_COUNT
	.align		4
        /*0024*/ 	.byte	0x02, 0x4a
	.zero		1
	.zero		1


	//----- nvinfo : EIATTR_EXIT_INSTR_OFFSETS
	.align		4
        /*0028*/ 	.byte	0x04, 0x1c
        /*002a*/ 	.short	(.L_304 - .L_303)


	//   ....[0]....
.L_303:
        /*002c*/ 	.word	0x00000010


	//----- nvinfo : EIATTR_MAX_THREADS
	.align		4
.L_304:
        /*0030*/ 	.byte	0x04, 0x05
        /*0032*/ 	.short	(.L_306 - .L_305)
.L_305:
        /*0034*/ 	.word	0x00000080
        /*0038*/ 	.word	0x00000001
        /*003c*/ 	.word	0x00000001


	//----- nvinfo : EIATTR_CBANK_PARAM_SIZE
	.align		4
.L_306:
        /*0040*/ 	.byte	0x03, 0x19
        /*0042*/ 	.short	0x0428


	//----- nvinfo : EIATTR_PARAM_CBANK
	.align		4
        /*0044*/ 	.byte	0x04, 0x0a
        /*0046*/ 	.short	(.L_308 - .L_307)
	.align		4
.L_307:
        /*0048*/ 	.word	index@(.nv.constant0._ZN7cutlass13device_kernelIN5flash19enable_sm80_to_sm89INS1_16FlashAttnFwdSm80INS1_25CollectiveMainloopFwdSm80ILi4ELi1ELb0EN4cute5tupleIJNS5_1CILi128EEENS7_ILi64EEENS7_ILi96EEEEEELi96ENS_6half_tEfNS_4arch4Sm80ELb1ELb0ELb0ELb0ELb1ELb0ELb1ELb0EEENS1_21CollectiveEpilogueFwdINS6_IJS8_SA_S9_EEENS6_IJNS7_ILi1EEESI_SI_EEESC_SE_Li128ELb0ELb1ELb0ELb0EEENS1_30DynamicPersistentTileSchedulerILi128ELi128ELb0ELb1ELb0EEEEEEEEEvNT_6ParamsE)
        /*004c*/ 	.short	0x0380
        /*004e*/ 	.short	0x0428


	//----- nvinfo : EIATTR_SW_WAR
	.align		4
.L_308:
        /*0050*/ 	.byte	0x04, 0x36
        /*0052*/ 	.short	(.L_310 - .L_309)
.L_309:
        /*0054*/ 	.word	0x00000008
.L_310:


//--------------------- .nv.info._ZN7cutlass13device_kernelIN5flash19enable_sm80_to_sm89INS1_16FlashAttnFwdSm80INS1_25CollectiveMainloopFwdSm80ILi4ELi1ELb0EN4cute5tupleIJNS5_1CILi128EEENS7_ILi64EEENS7_ILi96EEEEEELi96ENS_6half_tEfNS_4arch4Sm80ELb1ELb0ELb0ELb1ELb1ELb0ELb1ELb0EEENS1_21CollectiveEpilogueFwdINS6_IJS8_SA_S9_EEENS6_IJNS7_ILi1EEESI_SI_EEESC_SE_Li128ELb1ELb1ELb0ELb0EEENS1_19SingleTileSchedulerILb1ELb0ELb1ELi128EEEEEEEEEvNT_6ParamsE --------------------------
	.section	.nv.info._ZN7cutlass13device_kernelIN5flash19enable_sm80_to_sm89INS1_16FlashAttnFwdSm80INS1_25CollectiveMainloopFwdSm80ILi4ELi1ELb0EN4cute5tupleIJNS5_1CILi128EEENS7_ILi64EEENS7_ILi96EEEEEELi96ENS_6half_tEfNS_4arch4Sm80ELb1ELb0ELb0ELb1ELb1ELb0ELb1ELb0EEENS1_21CollectiveEpilogueFwdINS6_IJS8_SA_S9_EEENS6_IJNS7_ILi1EEESI_SI_EEESC_SE_Li128ELb1ELb1ELb0ELb0EEENS1_19SingleTileSchedulerILb1ELb0ELb1ELi128EEEEEEEEEvNT_6ParamsE,"",@"SHT_CUDA_INFO"
	.sectionflags	@""
	.align	4


	//----- nvinfo : EIATTR_CUDA_API_VERSION
	.align		4
        /*0000*/ 	.byte	0x04, 0x37
        /*0002*/ 	.short	(.L_312 - .L_311)
.L_311:
        /*0004*/ 	.word	0x00000082


	//----- nvinfo : EIATTR_KPARAM_INFO
	.align		4
.L_312:
        /*0008*/ 	.byte	0x04, 0x17
        /*000a*/ 	.short	(.L_314 - .L_313)
.L_313:
        /*000c*/ 	.word	0x00000000
        /*0010*/ 	.short	0x0000
        /*0012*/ 	.short	0x0000
        /*0014*/ 	.byte	0x00, 0xf0, 0x61, 0x10


	//----- nvinfo : EIATTR_SPARSE_MMA_MASK
	.align		4
.L_314:
        /*0018*/ 	.byte	0x03, 0x50
        /*001a*/ 	.short	0x0000


	//----- nvinfo : EIATTR_MAXREG_COUNT
	.align		4
        /*001c*/ 	.byte	0x03, 0x1b
        /*001e*/ 	.short	0x00ff


	//----- nvinfo : EIATTR_MERCURY_ISA_VERSION
	.align		4
        /*0020*/ 	.byte	0x03, 0x5f
        /*0022*/ 	.short	0x0101


	//----- nvinfo : EIATTR_VRC_CTA_INIT_COUNT
	.align		4
        /*0024*/ 	.byte	0x02, 0x4a
	.zero		1
	.zero		1


	//----- nvinfo : EIATTR_EXIT_INSTR_OFFSETS
	.align		4
        /*0028*/ 	.byte	0x04, 0x1c
        /*002a*/ 	.short	(.L_316 - .L_315)


	//   ....[0]....
.L_315:
        /*002c*/ 	.word	0x00000010


	//----- nvinfo : EIATTR_MAX_THREADS
	.align		4
.L_316:
        /*0030*/ 	.byte	0x04, 0x05
        /*0032*/ 	.short	(.L_318 - .L_317)
.L_317:
        /*0034*/ 	.word	0x00000080
        /*0038*/ 	.word	0x00000001
        /*003c*/ 	.word	0x00000001


	//----- nvinfo : EIATTR_CBANK_PARAM_SIZE
	.align		4
.L_318:
        /*0040*/ 	.byte	0x03, 0x19
        /*0042*/ 	.short	0x0418


	//----- nvinfo : EIATTR_PARAM_CBANK
	.align		4
        /*0044*/ 	.byte	0x04, 0x0a
        /*0046*/ 	.short	(.L_320 - .L_319)
	.align		4
.L_319:
        /*0048*/ 	.word	index@(.nv.constant0._ZN7cutlass13device_kernelIN5flash19enable_sm80_to_sm89INS1_16FlashAttnFwdSm80INS1_25CollectiveMainloopFwdSm80ILi4ELi1ELb0EN4cute5tupleIJNS5_1CILi128EEENS7_ILi64EEENS7_ILi96EEEEEELi96ENS_6half_tEfNS_4arch4Sm80ELb1ELb0ELb0ELb1ELb1ELb0ELb1ELb0EEENS1_21CollectiveEpilogueFwdINS6_IJS8_SA_S9_EEENS6_IJNS7_ILi1EEESI_SI_EEESC_SE_Li128ELb1ELb1ELb0ELb0EEENS1_19SingleTileSchedulerILb1ELb0ELb1ELi128EEEEEEEEEvNT_6ParamsE)
        /*004c*/ 	.short	0x0380
        /*004e*/ 	.short	0x0418


	//----- nvinfo : EIATTR_SW_WAR
	.align		4
.L_320:
        /*0050*/ 	.byte	0x04, 0x36
        /*0052*/ 	.short	(.L_322 - .L_321)
.L_321:
        /*0054*/ 	.word	0x00000008
.L_322:


//--------------------- .nv.info._ZN7cutlass13device_kernelIN5flash19enable_sm80_to_sm89INS1_16FlashAttnFwdSm80INS1_25CollectiveMainloopFwdSm80ILi4ELi1ELb0EN4cute5tupleIJNS5_1CILi128EEENS7_ILi64EEENS7_ILi96EEEEEELi96ENS_6half_tEfNS_4arch4Sm80ELb1ELb0ELb0ELb1ELb1ELb1ELb1ELb0EEENS1_21CollectiveEpilogueFwdINS6_IJS8_SA_S9_EEENS6_IJNS7_ILi1EEESI_SI_EEESC_SE_Li128ELb1ELb1ELb0ELb0EEENS1_19SingleTileSchedulerILb1ELb0ELb1ELi128EEEEEEEEEvNT_6ParamsE --------------------------
	.section	.nv.info._ZN7cutlass13device_kernelIN5flash19enable_sm80_to_sm89INS1_16FlashAttnFwdSm80INS1_25CollectiveMainloopFwdSm80ILi4ELi1ELb0EN4cute5tupleIJNS5_1CILi128EEENS7_ILi64EEENS7_ILi96EEEEEELi96ENS_6half_tEfNS_4arch4Sm80ELb1ELb0ELb0ELb1ELb1ELb1ELb1ELb0EEENS1_21CollectiveEpilogueFwdINS6_IJS8_SA_S9_EEENS6_IJNS7_ILi1EEESI_SI_EEESC_SE_Li128ELb1ELb1ELb0ELb0EEENS1_19SingleTileSchedulerILb1ELb0ELb1ELi128EEEEEEEEEvNT_6ParamsE,"",@"SHT_CUDA_INFO"
	.sectionflags	@""
	.align	4


	//----- nvinfo : EIATTR_CUDA_API_VERSION
	.align		4
        /*0000*/ 	.byte	0x04, 0x37
        /*0002*/ 	.short	(.L_324 - .L_323)
.L_323:
        /*0004*/ 	.word	0x00000082


	//----- nvinfo : EIATTR_KPARAM_INFO
	.align		4
.L_324:
        /*0008*/ 	.byte	0x04, 0x17
        /*000a*/ 	.short	(.L_326 - .L_325)
.L_325:
        /*000c*/ 	.word	0x00000000
        /*0010*/ 	.short	0x0000
        /*0012*/ 	.short	0x0000
        /*0014*/ 	.byte	0x00, 0xf0, 0x61, 0x10


	//----- nvinfo : EIATTR_SPARSE_MMA_MASK
	.align		4
.L_326:
        /*0018*/ 	.byte	0x03, 0x50
        /*001a*/ 	.short	0x0000


	//----- nvinfo : EIATTR_MAXREG_COUNT
	.align		4
        /*001c*/ 	.byte	0x03, 0x1b
        /*001e*/ 	.short	0x00ff


	//----- nvinfo : EIATTR_MERCURY_ISA_VERSION
	.align		4
        /*0020*/ 	.byte	0x03, 0x5f
        /*0022*/ 	.short	0x0101


	//----- nvinfo : EIATTR_VRC_CTA_INIT_COUNT
	.align		4
        /*0024*/ 	.byte	0x02, 0x4a
	.zero		1
	.zero		1


	//----- nvinfo : EIATTR_EXIT_INSTR_OFFSETS
	.align		4
        /*0028*/ 	.byte	0x04, 0x1c
        /*002a*/ 	.short	(.L_328 - .L_327)


	//   ....[0]....
.L_327:
        /*002c*/ 	.word	0x00000010


	//----- nvinfo : EIATTR_MAX_THREADS
	.align		4
.L_328:
        /*0030*/ 	.byte	0x04, 0x05
        /*0032*/ 	.short	(.L_330 - .L_329)
.L_329:
        /*0034*/ 	.word	0x00000080
        /*0038*/ 	.word	0x00000001
        /*003c*/ 	.word	0x00000001


	//----- nvinfo : EIATTR_CBANK_PARAM_SIZE
	.align		4
.L_330:
        /*0040*/ 	.byte	0x03, 0x19
        /*0042*/ 	.short	0x0418


	//----- nvinfo : EIATTR_PARAM_CBANK
	.align		4
        /*0044*/ 	.byte	0x04, 0x0a
        /*0046*/ 	.short	(.L_332 - .L_331)
	.align		4
.L_331:
        /*0048*/ 	.word	index@(.nv.constant0._ZN7cutlass13device_kernelIN5flash19enable_sm80_to_sm89INS1_16FlashAttnFwdSm80INS1_25CollectiveMainloopFwdSm80ILi4ELi1ELb0EN4cute5tupleIJNS5_1CILi128EEENS7_ILi64EEENS7_ILi96EEEEEELi96ENS_6half_tEfNS_4arch4Sm80ELb1ELb0ELb0ELb1ELb1ELb1ELb1ELb0EEENS1_21CollectiveEpilogueFwdINS6_IJS8_SA_S9_EEENS6_IJNS7_ILi1EEESI_SI_EEESC_SE_Li128ELb1ELb1ELb0ELb0EEENS1_19SingleTileSchedulerILb1ELb0ELb1ELi128EEEEEEEEEvNT_6ParamsE)
        /*004c*/ 	.short	0x0380
        /*004e*/ 	.short	0x0418


	//----- nvinfo : EIATTR_SW_WAR
	.align		4
.L_332:
        /*0050*/ 	.byte	0x04, 0x36
        /*0052*/ 	.short	(.L_334 - .L_333)
.L_333:
        /*0054*/ 	.word	0x00000008
.L_334:


//--------------------- .nv.callgraph             --------------------------
	.section	.nv.callgraph,"",@"SHT_CUDA_CALLGRAPH"
	.align	4
	.sectionentsize	8
	.align		4
        /*0000*/ 	.word	0x00000000
	.align		4
        /*0004*/ 	.word	0xffffffff
	.align		4
        /*0008*/ 	.word	0x00000000
	.align		4
        /*000c*/ 	.word	0xfffffffe
	.align		4
        /*0010*/ 	.word	0x00000000
	.align		4
        /*0014*/ 	.word	0xfffffffd
	.align		4
        /*0018*/ 	.word	0x00000000
	.align		4
        /*001c*/ 	.word	0xfffffffc


//--------------------- .nv.constant4             --------------------------
	.section	.nv.constant4,"a",@progbits
	.align	8
	.align		8
.nv.constant4:
        /*0000*/ 	.dword	_ZN82_INTERNAL_bb8e5333_46_flash_fwd_hdim96_fp16_paged_softcapall_sm80_cu_f3e6f9ee_37374cuda3std3__45__cpo5beginE
	.align		8
        /*0008*/ 	.dword	_ZN82_INTERNAL_bb8e5333_46_flash_fwd_hdim96_fp16_paged_softcapall_sm80_cu_f3e6f9ee_37374cuda3std3__45__cpo3endE
	.align		8
        /*0010*/ 	.dword	_ZN82_INTERNAL_bb8e5333_46_flash_fwd_hdim96_fp16_paged_softcapall_sm80_cu_f3e6f9ee_37374cuda3std3__45__cpo6cbeginE
	.align		8
        /*0018*/ 	.dword	_ZN82_INTERNAL_bb8e5333_46_flash_fwd_hdim96_fp16_paged_softcapall_sm80_cu_f3e6f9ee_37374cuda3std3__45__cpo4cendE
	.align		8
        /*0020*/ 	.dword	_ZN82_INTERNAL_bb8e5333_46_flash_fwd_hdim96_fp16_paged_softcapall_sm80_cu_f3e6f9ee_37374cuda3std3__484_GLOBAL__N__bb8e5333_46_flash_fwd_hdim96_fp16_paged_softcapall_sm80_cu_f3e6f9ee_37376ignoreE
	.align		8
        /*0028*/ 	.dword	_ZN82_INTERNAL_bb8e5333_46_flash_fwd_hdim96_fp16_paged_softcapall_sm80_cu_f3e6f9ee_37374cuda3std3__419piecewise_constructE
	.align		8
        /*0030*/ 	.dword	_ZN82_INTERNAL_bb8e5333_46_flash_fwd_hdim96_fp16_paged_softcapall_sm80_cu_f3e6f9ee_37374cuda3std3__48in_placeE
	.align		8
        /*0038*/ 	.dword	_ZN82_INTERNAL_bb8e5333_46_flash_fwd_hdim96_fp16_paged_softcapall_sm80_cu_f3e6f9ee_37374cuda3std6ranges3__45__cpo4swapE
	.align		8
        /*0040*/ 	.dword	_ZN82_INTERNAL_bb8e5333_46_flash_fwd_hdim96_fp16_paged_softcapall_sm80_cu_f3e6f9ee_37374cuda3std6ranges3__45__cpo9iter_moveE
	.align		8
        /*0048*/ 	.dword	_ZN82_INTERNAL_bb8e5333_46_flash_fwd_hdim96_fp16_paged_softcapall_sm80_cu_f3e6f9ee_37374cute7productE
	.align		8
        /*0050*/ 	.dword	_ZN82_INTERNAL_bb8e5333_46_flash_fwd_hdim96_fp16_paged_softcapall_sm80_cu_f3e6f9ee_37374cute1_E


//--------------------- .text._ZN7cutlass13device_kernelIN5flash19enable_sm80_to_sm89INS1_16FlashAttnFwdSm80INS1_25CollectiveMainloopFwdSm80ILi4ELi1ELb0EN4cute5tupleIJNS5_1CILi128EEENS7_ILi64EEENS7_ILi96EEEEEELi96ENS_6half_tEfNS_4arch4Sm80ELb0ELb0ELb1ELb0ELb1ELb0ELb1ELb0EEENS1_21CollectiveEpilogueFwdINS6_IJS8_SA_S9_EEENS6_IJNS7_ILi1EEESI_SI_EEESC_SE_Li128ELb0ELb1ELb0ELb0EEENS1_19SingleTileSchedulerILb0ELb0ELb1ELi128EEEEEEEEEvNT_6ParamsE --------------------------
	.section	.text._ZN7cutlass13device_kernelIN5flash19enable_sm80_to_sm89INS1_16FlashAttnFwdSm80INS1_25CollectiveMainloopFwdSm80ILi4ELi1ELb0EN4cute5tupleIJNS5_1CILi128EEENS7_ILi64EEENS7_ILi96EEEEEELi96ENS_6half_tEfNS_4arch4Sm80ELb0ELb0ELb1ELb0ELb1ELb0ELb1ELb0EEENS1_21CollectiveEpilogueFwdINS6_IJS8_SA_S9_EEENS6_IJNS7_ILi1EEESI_SI_EEESC_SE_Li128ELb0ELb1ELb0ELb0EEENS1_19SingleTileSchedulerILb0ELb0ELb1ELi128EEEEEEEEEvNT_6ParamsE,"ax",@progbits
	.align	128
.text._ZN7cutlass13device_kernelIN5flash19enable_sm80_to_sm89INS1_16FlashAttnFwdSm80INS1_25CollectiveMainloopFwdSm80ILi4ELi1ELb0EN4cute5tupleIJNS5_1CILi128EEENS7_ILi64EEENS7_ILi96EEEEEELi96ENS_6half_tEfNS_4arch4Sm80ELb0ELb0ELb1ELb0ELb1ELb0ELb1ELb0EEENS1_21CollectiveEpilogueFwdINS6_IJS8_SA_S9_EEENS6_IJNS7_ILi1EEESI_SI_EEESC_SE_Li128ELb0ELb1ELb0ELb0EEENS1_19SingleTileSchedulerILb0ELb0ELb1ELi128EEEEEEEEEvNT_6ParamsE:
        .type           _ZN7cutlass13device_kernelIN5flash19enable_sm80_to_sm89INS1_16FlashAttnFwdSm80INS1_25CollectiveMainloopFwdSm80ILi4ELi1ELb0EN4cute5tupleIJNS5_1CILi128EEENS7_ILi64EEENS7_ILi96EEEEEELi96ENS_6half_tEfNS_4arch4Sm80ELb0ELb0ELb1ELb0ELb1ELb0ELb1ELb0EEENS1_21CollectiveEpilogueFwdINS6_IJS8_SA_S9_EEENS6_IJNS7_ILi1EEESI_SI_EEESC_SE_Li128ELb0ELb1ELb0ELb0EEENS1_19SingleTileSchedulerILb0ELb0ELb1ELi128EEEEEEEEEvNT_6ParamsE,@function
        .size           _ZN7cutlass13device_kernelIN5flash19enable_sm80_to_sm89INS1_16FlashAttnFwdSm80INS1_25CollectiveMainloopFwdSm80ILi4ELi1ELb0EN4cute5tupleIJNS5_1CILi128EEENS7_ILi64EEENS7_ILi96EEEEEELi96ENS_6half_tEfNS_4arch4Sm80ELb0ELb0ELb1ELb0ELb1ELb0ELb1ELb0EEENS1_21CollectiveEpilogueFwdINS6_IJS8_SA_S9_EEENS6_IJNS7_ILi1EEESI_SI_EEESC_SE_Li128ELb0ELb1ELb0ELb0EEENS1_19SingleTileSchedulerILb0ELb0ELb1ELi128EEEEEEEEEvNT_6ParamsE,(.L_x_18 - _ZN7cutlass13device_kernelIN5flash19enable_sm80_to_sm89INS1_16FlashAttnFwdSm80INS1_25CollectiveMainloopFwdSm80ILi4ELi1ELb0EN4cute5tupleIJNS5_1CILi128EEENS7_ILi64EEENS7_ILi96EEEEEELi96ENS_6half_tEfNS_4arch4Sm80ELb0ELb0ELb1ELb0ELb1ELb0ELb1ELb0EEENS1_21CollectiveEpilogueFwdINS6_IJS8_SA_S9_EEENS6_IJNS7_ILi1EEESI_SI_EEESC_SE_Li128ELb0ELb1ELb0ELb0EEENS1_19SingleTileSchedulerILb0ELb0ELb1ELi128EEEEEEEEEvNT_6ParamsE)
        .other          _ZN7cutlass13device_kernelIN5flash19enable_sm80_to_sm89INS1_16FlashAttnFwdSm80INS1_25CollectiveMainloopFwdSm80ILi4ELi1ELb0EN4cute5tupleIJNS5_1CILi128EEENS7_ILi64EEENS7_ILi96EEEEEELi96ENS_6half_tEfNS_4arch4Sm80ELb0ELb0ELb1ELb0ELb1ELb0ELb1ELb0EEENS1_21CollectiveEpilogueFwdINS6_IJS8_SA_S9_EEENS6_IJNS7_ILi1EEESI_SI_EEESC_SE_Li128ELb0ELb1ELb0ELb0EEENS1_19SingleTileSchedulerILb0ELb0ELb1ELi128EEEEEEEEEvNT_6ParamsE,@"STO_CUDA_ENTRY STV_DEFAULT"
_ZN7cutlass13device_kernelIN5flash19enable_sm80_to_sm89INS1_16FlashAttnFwdSm80INS1_25CollectiveMainloopFwdSm80ILi4ELi1ELb0EN4cute5tupleIJNS5_1CILi128EEENS7_ILi64EEENS7_ILi96EEEEEELi96ENS_6half_tEfNS_4arch4Sm80ELb0ELb0ELb1ELb0ELb1ELb0ELb1ELb0EEENS1_21CollectiveEpilogueFwdINS6_IJS8_SA_S9_EEENS6_IJNS7_ILi1EEESI_SI_EEESC_SE_Li128ELb0ELb1ELb0ELb0EEENS1_19SingleTileSchedulerILb0ELb0ELb1ELi128EEEEEEEEEvNT_6ParamsE:
[----:B------:R-:W-:Y:S01]  /*0000*/  LDC R1, c[0x0][0x37c] ;  /* 0x0000df00ff017b82 */ /* 0x000fe20000000800 */
[----:B------:R-:W-:Y:S05]  /*0010*/  EXIT ;  /* 0x000000000000794d */ /* 0x000fea0003800000 */
.L_x_0:
[----:B------:R-:W-:-:S00]  /*0020*/  BRA `(.L_x_0) ;  /* 0xfffffffc00fc7947 */ /* 0x000fc0000383ffff */
[----:B------:R-:W-:-:S00]  /*0030*/  NOP ;  /* 0x0000000000007918 */ /* 0x000fc00000000000 */
        /* <DEDUP_REMOVED lines=12> */
.L_x_18:


//--------------------- .text._ZN7cutlass13device_kernelIN5flash19enable_sm80_to_sm89INS1_16FlashAttnFwdSm80INS1_25CollectiveMainloopFwdSm80ILi4ELi1ELb0EN4cute5tupleIJNS5_1CILi128EEENS7_ILi64EEENS7_ILi96EEEEEELi96ENS_6half_tEfNS_4arch4Sm80ELb0ELb0ELb1ELb1ELb1ELb0ELb1ELb0EEENS1_21CollectiveEpilogueFwdINS6_IJS8_SA_S9_EEENS6_IJNS7_ILi1EEESI_SI_EEESC_SE_Li128ELb1ELb1ELb0ELb0EEENS1_19SingleTileSchedulerILb1ELb0ELb1ELi128EEEEEEEEEvNT_6ParamsE --------------------------
	.section	.text._ZN7cutlass13device_kernelIN5flash19enable_sm80_to_sm89INS1_16FlashAttnFwdSm80INS1_25CollectiveMainloopFwdSm80ILi4ELi1ELb0EN4cute5tupleIJNS5_1CILi128EEENS7_ILi64EEENS7_ILi96EEEEEELi96ENS_6half_tEfNS_4arch4Sm80ELb0ELb0ELb1ELb1ELb1ELb0ELb1ELb0EEENS1_21CollectiveEpilogueFwdINS6_IJS8_SA_S9_EEENS6_IJNS7_ILi1EEESI_SI_EEESC_SE_Li128ELb1ELb1ELb0ELb0EEENS1_19SingleTileSchedulerILb1ELb0ELb1ELi128EEEEEEEEEvNT_6ParamsE,"ax",@progbits
	.align	128
.text._ZN7cutlass13device_kernelIN5flash19enable_sm80_to_sm89INS1_16FlashAttnFwdSm80INS1_25CollectiveMainloopFwdSm80ILi4ELi1ELb0EN4cute5tupleIJNS5_1CILi128EEENS7_ILi64EEENS7_ILi96EEEEEELi96ENS_6half_tEfNS_4arch4Sm80ELb0ELb0ELb1ELb1ELb1ELb0ELb1ELb0EEENS1_21CollectiveEpilogueFwdINS6_IJS8_SA_S9_EEENS6_IJNS7_ILi1EEESI_SI_EEESC_SE_Li128ELb1ELb1ELb0ELb0EEENS1_19SingleTileSchedulerILb1ELb0ELb1ELi128EEEEEEEEEvNT_6ParamsE:
        .type           _ZN7cutlass13device_kernelIN5flash19enable_sm80_to_sm89INS1_16FlashAttnFwdSm80INS1_25CollectiveMainloopFwdSm80ILi4ELi1ELb0EN4cute5tupleIJNS5_1CILi128EEENS7_ILi64EEENS7_ILi96EEEEEELi96ENS_6half_tEfNS_4arch4Sm80ELb0ELb0ELb1ELb1ELb1ELb0ELb1ELb0EEENS1_21CollectiveEpilogueFwdINS6_IJS8_SA_S9_EEENS6_IJNS7_ILi1EEESI_SI_EEESC_SE_Li128ELb1ELb1ELb0ELb0EEENS1_19SingleTileSchedulerILb1ELb0ELb1ELi128EEEEEEEEEvNT_6ParamsE,@function
        .size           _ZN7cutlass13device_kernelIN5flash19enable_sm80_to_sm89INS1_16FlashAttnFwdSm80INS1_25CollectiveMainloopFwdSm80ILi4ELi1ELb0EN4cute5tupleIJNS5_1CILi128EEENS7_ILi64EEENS7_ILi96EEEEEELi96ENS_6half_tEfNS_4arch4Sm80ELb0ELb0ELb1ELb1ELb1ELb0ELb1ELb0EEENS1_21CollectiveEpilogueFwdINS6_IJS8_SA_S9_EEENS6_IJNS7_ILi1EEESI_SI_EEESC_SE_Li128ELb1ELb1ELb0ELb0EEENS1_19SingleTileSchedulerILb1ELb0ELb1ELi128EEEEEEEEEvNT_6ParamsE,(.L_x_19 - _ZN7cutlass13device_kernelIN5flash19enable_sm80_to_sm89INS1_16FlashAttnFwdSm80INS1_25CollectiveMainloopFwdSm80ILi4ELi1ELb0EN4cute5tupleIJNS5_1CILi128EEENS7_ILi64EEENS7_ILi96EEEEEELi96ENS_6half_tEfNS_4arch4Sm80ELb0ELb0ELb1ELb1ELb1ELb0ELb1ELb0EEENS1_21CollectiveEpilogueFwdINS6_IJS8_SA_S9_EEENS6_IJNS7_ILi1EEESI_SI_EEESC_SE_Li128ELb1ELb1ELb0ELb0EEENS1_19SingleTileSchedulerILb1ELb0ELb1ELi128EEEEEEEEEvNT_6ParamsE)
        .other          _ZN7cutlass13device_kernelIN5flash19enable_sm80_to_sm89INS1_16FlashAttnFwdSm80INS1_25CollectiveMainloopFwdSm80ILi4ELi1ELb0EN4cute5tupleIJNS5_1CILi128EEENS7_ILi64EEENS7_ILi96EEEEEELi96ENS_6half_tEfNS_4arch4Sm80ELb0ELb0ELb1ELb1ELb1ELb0ELb1ELb0EEENS1_21CollectiveEpilogueFwdINS6_IJS8_SA_S9_EEENS6_IJNS7_ILi1EEESI_SI_EEESC_SE_Li128ELb1ELb1ELb0ELb0EEENS1_19SingleTileSchedulerILb1ELb0ELb1ELi128EEEEEEEEEvNT_6ParamsE,@"STO_CUDA_ENTRY STV_DEFAULT"
_ZN7cutlass13device_kernelIN5flash19enable_sm80_to_sm89INS1_16FlashAttnFwdSm80INS1_25CollectiveMainloopFwdSm80ILi4ELi1ELb0EN4cute5tupleIJNS5_1CILi128EEENS7_ILi64EEENS7_ILi96EEEEEELi96ENS_6half_tEfNS_4arch4Sm80ELb0ELb0ELb1ELb1ELb1ELb0ELb1ELb0EEENS1_21CollectiveEpilogueFwdINS6_IJS8_SA_S9_EEENS6_IJNS7_ILi1EEESI_SI_EEESC_SE_Li128ELb1ELb1ELb0ELb0EEENS1_19SingleTileSchedulerILb1ELb0ELb1ELi128EEEEEEEEEvNT_6ParamsE:
[----:B------:R-:W-:Y:S01]  /*0000*/  LDC R1, c[0x0][0x37c] ;  /* 0x0000df00ff017b82 */ /* 0x000fe20000000800 */
[----:B------:R-:W-:Y:S05]  /*0010*/  EXIT ;  /* 0x000000000000794d */ /* 0x000fea0003800000 */
.L_x_1:
        /* <DEDUP_REMOVED lines=14> */
.L_x_19:


//--------------------- .text._ZN7cutlass13device_kernelIN5flash19enable_sm80_to_sm89INS1_16FlashAttnFwdSm80INS1_25CollectiveMainloopFwdSm80ILi4ELi1ELb0EN4cute5tupleIJNS5_1CILi128EEENS7_ILi64EEENS7_ILi96EEEEEELi96ENS_6half_tEfNS_4arch4Sm80ELb0ELb0ELb1ELb1ELb1ELb1ELb1ELb0EEENS1_21CollectiveEpilogueFwdINS6_IJS8_SA_S9_EEENS6_IJNS7_ILi1EEESI_SI_EEESC_SE_Li128ELb1ELb1ELb0ELb0EEENS1_19SingleTileSchedulerILb1ELb0ELb1ELi128EEEEEEEEEvNT_6ParamsE --------------------------
	.section	.text._ZN7cutlass13device_kernelIN5flash19enable_sm80_to_sm89INS1_16FlashAttnFwdSm80INS1_25CollectiveMainloopFwdSm80ILi4ELi1ELb0EN4cute5tupleIJNS5_1CILi128EEENS7_ILi64EEENS7_ILi96EEEEEELi96ENS_6half_tEfNS_4arch4Sm80ELb0ELb0ELb1ELb1ELb1ELb1ELb1ELb0EEENS1_21CollectiveEpilogueFwdINS6_IJS8_SA_S9_EEENS6_IJNS7_ILi1EEESI_SI_EEESC_SE_Li128ELb1ELb1ELb0ELb0EEENS1_19SingleTileSchedulerILb1ELb0ELb1ELi128EEEEEEEEEvNT_6ParamsE,"ax",@progbits
	.align	128
.text._ZN7cutlass13device_kernelIN5flash19enable_sm80_to_sm89INS1_16FlashAttnFwdSm80INS1_25CollectiveMainloopFwdSm80ILi4ELi1ELb0EN4cute5tupleIJNS5_1CILi128EEENS7_ILi64EEENS7_ILi96EEEEEELi96ENS_6half_tEfNS_4arch4Sm80ELb0ELb0ELb1ELb1ELb1ELb1ELb1ELb0EEENS1_21CollectiveEpilogueFwdINS6_IJS8_SA_S9_EEENS6_IJNS7_ILi1EEESI_SI_EEESC_SE_Li128ELb1ELb1ELb0ELb0EEENS1_19SingleTileSchedulerILb1ELb0ELb1ELi128EEEEEEEEEvNT_6ParamsE:
        .type           _ZN7cutlass13device_kernelIN5flash19enable_sm80_to_sm89INS1_16FlashAttnFwdSm80INS1_25CollectiveMainloopFwdSm80ILi4ELi1ELb0EN4cute5tupleIJNS5_1CILi128EEENS7_ILi64EEENS7_ILi96EEEEEELi96ENS_6half_tEfNS_4arch4Sm80ELb0ELb0ELb1ELb1ELb1ELb1ELb1ELb0EEENS1_21CollectiveEpilogueFwdINS6_IJS8_SA_S9_EEENS6_IJNS7_ILi1EEESI_SI_EEESC_SE_Li128ELb1ELb1ELb0ELb0EEENS1_19SingleTileSchedulerILb1ELb0ELb1ELi128EEEEEEEEEvNT_6ParamsE,@function
        .size           _ZN7cutlass13device_kernelIN5flash19enable_sm80_to_sm89INS1_16FlashAttnFwdSm80INS1_25CollectiveMainloopFwdSm80ILi4ELi1ELb0EN4cute5tupleIJNS5_1CILi128EEENS7_ILi64EEENS7_ILi96EEEEEELi96ENS_6half_tEfNS_4arch4Sm80ELb0ELb0ELb1ELb1ELb1ELb1ELb1ELb0EEENS1_21CollectiveEpilogueFwdINS6_IJS8_SA_S9_EEENS6_IJNS7_ILi1EEESI_SI_EEESC_SE_Li128ELb1ELb1ELb0ELb0EEENS1_19SingleTileSchedulerILb1ELb0ELb1ELi128EEEEEEEEEvNT_6ParamsE,(.L_x_20 - _ZN7cutlass13device_kernelIN5flash19enable_sm80_to_sm89INS1_16FlashAttnFwdSm80INS1_25CollectiveMainloopFwdSm80ILi4ELi1ELb0EN4cute5tupleIJNS5_1CILi128EEENS7_ILi64EEENS7_ILi96EEEEEELi96ENS_6half_tEfNS_4arch4Sm80ELb0ELb0ELb1ELb1ELb1ELb1ELb1ELb0EEENS1_21CollectiveEpilogueFwdINS6_IJS8_SA_S9_EEENS6_IJNS7_ILi1EEESI_SI_EEESC_SE_Li128ELb1ELb1ELb0ELb0EEENS1_19SingleTileSchedulerILb1ELb0ELb1ELi128EEEEEEEEEvNT_6ParamsE)
        .other          _ZN7cutlass13device_kernelIN5flash19enable_sm80_to_sm89INS1_16FlashAttnFwdSm80INS1_25CollectiveMainloopFwdSm80ILi4ELi1ELb0EN4cute5tupleIJNS5_1CILi128EEENS7_ILi64EEENS7_ILi96EEEEEELi96ENS_6half_tEfNS_4arch4Sm80ELb0ELb0ELb1ELb1ELb1ELb1ELb1ELb0EEENS1_21CollectiveEpilogueFwdINS6_IJS8_SA_S9_EEENS6_IJNS7_ILi1EEESI_SI_EEESC_SE_Li128ELb1ELb1ELb0ELb0EEENS1_19SingleTileSchedulerILb1ELb0ELb1ELi128EEEEEEEEEvNT_6ParamsE,@"STO_CUDA_ENTRY STV_DEFAULT"
_ZN7cutlass13device_kernelIN5flash19enable_sm80_to_sm89INS1_16FlashAttnFwdSm80INS1_25CollectiveMainloopFwdSm80ILi4ELi1ELb0EN4cute5tupleIJNS5_1CILi128EEENS7_ILi64EEENS7_ILi96EEEEEELi96ENS_6half_tEfNS_4arch4Sm80ELb0ELb0ELb1ELb1ELb1ELb1ELb1ELb0EEENS1_21CollectiveEpilogueFwdINS6_IJS8_SA_S9_EEENS6_IJNS7_ILi1EEESI_SI_EEESC_SE_Li128ELb1ELb1ELb0ELb0EEENS1_19SingleTileSchedulerILb1ELb0ELb1ELi128EEEEEEEEEvNT_6ParamsE:
[----:B------:R-:W-:Y:S01]  /*0000*/  LDC R1, c[0x0][0x37c] ;  /* 0x0000df00ff017b82 */ /* 0x000fe20000000800 */
[----:B------:R-:W-:Y:S05]  /*0010*/  EXIT ;  /* 0x000000000000794d */ /* 0x000fea0003800000 */
.L_x_2:
        /* <DEDUP_REMOVED lines=14> */
.L_x_20:


//--------------------- .text._ZN7cutlass13device_kernelIN5flash19enable_sm80_to_sm89INS1_16FlashAttnFwdSm80INS1_25CollectiveMainloopFwdSm80ILi4ELi1ELb0EN4cute5tupleIJNS5_1CILi128EEENS7_ILi48EEENS7_ILi96EEEEEELi96ENS_6half_tEfNS_4arch4Sm80ELb0ELb1ELb1ELb0ELb1ELb0ELb1ELb0EEENS1_21CollectiveEpilogueFwdINS6_IJS8_SA_S9_EEENS6_IJNS7_ILi1EEESI_SI_EEESC_SE_Li128ELb0ELb1ELb0ELb0EEENS1_19SingleTileSchedulerILb0ELb0ELb1ELi128EEEEEEEEEvNT_6ParamsE --------------------------
	.section	.text._ZN7cutlass13device_kernelIN5flash19enable_sm80_to_sm89INS1_16FlashAttnFwdSm80INS1_25CollectiveMainloopFwdSm80ILi4ELi1ELb0EN4cute5tupleIJNS5_1CILi128EEENS7_ILi48EEENS7_ILi96EEEEEELi96ENS_6half_tEfNS_4arch4Sm80ELb0ELb1ELb1ELb0ELb1ELb0ELb1ELb0EEENS1_21CollectiveEpilogueFwdINS6_IJS8_SA_S9_EEENS6_IJNS7_ILi1EEESI_SI_EEESC_SE_Li128ELb0ELb1ELb0ELb0EEENS1_19SingleTileSchedulerILb0ELb0ELb1ELi128EEEEEEEEEvNT_6ParamsE,"ax",@progbits
	.align	128
.text._ZN7cutlass13device_kernelIN5flash19enable_sm80_to_sm89INS1_16FlashAttnFwdSm80INS1_25CollectiveMainloopFwdSm80ILi4ELi1ELb0EN4cute5tupleIJNS5_1CILi128EEENS7_ILi48EEENS7_ILi96EEEEEELi96ENS_6half_tEfNS_4arch4Sm80ELb0ELb1ELb1ELb0ELb1ELb0ELb1ELb0EEENS1_21CollectiveEpilogueFwdINS6_IJS8_SA_S9_EEENS6_IJNS7_ILi1EEESI_SI_EEESC_SE_Li128ELb0ELb1ELb0ELb0EEENS1_19SingleTileSchedulerILb0ELb0ELb1ELi128EEEEEEEEEvNT_6ParamsE:
        .type           _ZN7cutlass13device_kernelIN5flash19enable_sm80_to_sm89INS1_16FlashAttnFwdSm80INS1_25CollectiveMainloopFwdSm80ILi4ELi1ELb0EN4cute5tupleIJNS5_1CILi128EEENS7_ILi48EEENS7_ILi96EEEEEELi96ENS_6half_tEfNS_4arch4Sm80ELb0ELb1ELb1ELb0ELb1ELb0ELb1ELb0EEENS1_21CollectiveEpilogueFwdINS6_IJS8_SA_S9_EEENS6_IJNS7_ILi1EEESI_SI_EEESC_SE_Li128ELb0ELb1ELb0ELb0EEENS1_19SingleTileSchedulerILb0ELb0ELb1ELi128EEEEEEEEEvNT_6ParamsE,@function
        .size           _ZN7cutlass13device_kernelIN5flash19enable_sm80_to_sm89INS1_16FlashAttnFwdSm80INS1_25CollectiveMainloopFwdSm80ILi4ELi1ELb0EN4cute5tupleIJNS5_1CILi128EEENS7_ILi48EEENS7_ILi96EEEEEELi96ENS_6half_tEfNS_4arch4Sm80ELb0ELb1ELb1ELb0ELb1ELb0ELb1ELb0EEENS1_21CollectiveEpilogueFwdINS6_IJS8_SA_S9_EEENS6_IJNS7_ILi1EEESI_SI_EEESC_SE_Li128ELb0ELb1ELb0ELb0EEENS1_19SingleTileSchedulerILb0ELb0ELb1ELi128EEEEEEEEEvNT_6ParamsE,(.L_x_21 - _ZN7cutlass13device_kernelIN5flash19enable_sm80_to_sm89INS1_16FlashAttnFwdSm80INS1_25CollectiveMainloopFwdSm80ILi4ELi1ELb0EN4cute5tupleIJNS5_1CILi128EEENS7_ILi48EEENS7_ILi96EEEEEELi96ENS_6half_tEfNS_4arch4Sm80ELb0ELb1ELb1ELb0ELb1ELb0ELb1ELb0EEENS1_21CollectiveEpilogueFwdINS6_IJS8_SA_S9_EEENS6_IJNS7_ILi1EEESI_SI_EEESC_SE_Li128ELb0ELb1ELb0ELb0EEENS1_19SingleTileSchedulerILb0ELb0ELb1ELi128EEEEEEEEEvNT_6ParamsE)
        .other          _ZN7cutlass13device_kernelIN5flash19enable_sm80_to_sm89INS1_16FlashAttnFwdSm80INS1_25CollectiveMainloopFwdSm80ILi4ELi1ELb0EN4cute5tupleIJNS5_1CILi128EEENS7_ILi48EEENS7_ILi96EEEEEELi96ENS_6half_tEfNS_4arch4Sm80ELb0ELb1ELb1ELb0ELb1ELb0ELb1ELb0EEENS1_21CollectiveEpilogueFwdINS6_IJS8_SA_S9_EEENS6_IJNS7_ILi1EEESI_SI_EEESC_SE_Li128ELb0ELb1ELb0ELb0EEENS1_19SingleTileSchedulerILb0ELb0ELb1ELi128EEEEEEEEEvNT_6ParamsE,@"STO_CUDA_ENTRY STV_DEFAULT"
_ZN7cutlass13device_kernelIN5flash19enable_sm80_to_sm89INS1_16FlashAttnFwdSm80INS1_25CollectiveMainloopFwdSm80ILi4ELi1ELb0EN4cute5tupleIJNS5_1CILi128EEENS7_ILi48EEENS7_ILi96EEEEEELi96ENS_6half_tEfNS_4arch4Sm80ELb0ELb1ELb1ELb0ELb1ELb0ELb1ELb0EEENS1_21CollectiveEpilogueFwdINS6_IJS8_SA_S9_EEENS6_IJNS7_ILi1EEESI_SI_EEESC_SE_Li128ELb0ELb1ELb0ELb0EEENS1_19SingleTileSchedulerILb0ELb0ELb1ELi128EEEEEEEEEvNT_6ParamsE:
[----:B------:R-:W-:Y:S01]  /*0000*/  LDC R1, c[0x0][0x37c] ;  /* 0x0000df00ff017b82 */ /* 0x000fe20000000800 */
[----:B------:R-:W-:Y:S05]  /*0010*/  EXIT ;  /* 0x000000000000794d */ /* 0x000fea0003800000 */
.L_x_3:
        /* <DEDUP_REMOVED lines=14> */
.L_x_21:


//--------------------- .text._ZN7cutlass13device_kernelIN5flash19enable_sm80_to_sm89INS1_16FlashAttnFwdSm80INS1_25CollectiveMainloopFwdSm80ILi4ELi1ELb0EN4cute5tupleIJNS5_1CILi128EEENS7_ILi48EEENS7_ILi96EEEEEELi96ENS_6half_tEfNS_4arch4Sm80ELb0ELb1ELb1ELb1ELb1ELb0ELb1ELb0EEENS1_21CollectiveEpilogueFwdINS6_IJS8_SA_S9_EEENS6_IJNS7_ILi1EEESI_SI_EEESC_SE_Li128ELb1ELb1ELb0ELb0EEENS1_19SingleTileSchedulerILb1ELb0ELb1ELi128EEEEEEEEEvNT_6ParamsE --------------------------
	.section	.text._ZN7cutlass13device_kernelIN5flash19enable_sm80_to_sm89INS1_16FlashAttnFwdSm80INS1_25CollectiveMainloopFwdSm80ILi4ELi1ELb0EN4cute5tupleIJNS5_1CILi128EEENS7_ILi48EEENS7_ILi96EEEEEELi96ENS_6half_tEfNS_4arch4Sm80ELb0ELb1ELb1ELb1ELb1ELb0ELb1ELb0EEENS1_21CollectiveEpilogueFwdINS6_IJS8_SA_S9_EEENS6_IJNS7_ILi1EEESI_SI_EEESC_SE_Li128ELb1ELb1ELb0ELb0EEENS1_19SingleTileSchedulerILb1ELb0ELb1ELi128EEEEEEEEEvNT_6ParamsE,"ax",@progbits
	.align	128
.text._ZN7cutlass13device_kernelIN5flash19enable_sm80_to_sm89INS1_16FlashAttnFwdSm80INS1_25CollectiveMainloopFwdSm80ILi4ELi1ELb0EN4cute5tupleIJNS5_1CILi128EEENS7_ILi48EEENS7_ILi96EEEEEELi96ENS_6half_tEfNS_4arch4Sm80ELb0ELb1ELb1ELb1ELb1ELb0ELb1ELb0EEENS1_21CollectiveEpilogueFwdINS6_IJS8_SA_S9_EEENS6_IJNS7_ILi1EEESI_SI_EEESC_SE_Li128ELb1ELb1ELb0ELb0EEENS1_19SingleTileSchedulerILb1ELb0ELb1ELi128EEEEEEEEEvNT_6ParamsE:
        .type           _ZN7cutlass13device_kernelIN5flash19enable_sm80_to_sm89INS1_16FlashAttnFwdSm80INS1_25CollectiveMainloopFwdSm80ILi4ELi1ELb0EN4cute5tupleIJNS5_1CILi128EEENS7_ILi48EEENS7_ILi96EEEEEELi96ENS_6half_tEfNS_4arch4Sm80ELb0ELb1ELb1ELb1ELb1ELb0ELb1ELb0EEENS1_21CollectiveEpilogueFwdINS6_IJS8_SA_S9_EEENS6_IJNS7_ILi1EEESI_SI_EEESC_SE_Li128ELb1ELb1ELb0ELb0EEENS1_19SingleTileSchedulerILb1ELb0ELb1ELi128EEEEEEEEEvNT_6ParamsE,@function
        .size           _ZN7cutlass13device_kernelIN5flash19enable_sm80_to_sm89INS1_16FlashAttnFwdSm80INS1_25CollectiveMainloopFwdSm80ILi4ELi1ELb0EN4cute5tupleIJNS5_1CILi128EEENS7_ILi48EEENS7_ILi96EEEEEELi96ENS_6half_tEfNS_4arch4Sm80ELb0ELb1ELb1ELb1ELb1ELb0ELb1ELb0EEENS1_21CollectiveEpilogueFwdINS6_IJS8_SA_S9_EEENS6_IJNS7_ILi1EEESI_SI_EEESC_SE_Li128ELb1ELb1ELb0ELb0EEENS1_19SingleTileSchedulerILb1ELb0ELb1ELi128EEEEEEEEEvNT_6ParamsE,(.L_x_22 - _ZN7cutlass13device_kernelIN5flash19enable_sm80_to_sm89INS1_16FlashAttnFwdSm80INS1_25CollectiveMainloopFwdSm80ILi4ELi1ELb0EN4cute5tupleIJNS5_1CILi128EEENS7_ILi48EEENS7_ILi96EEEEEELi96ENS_6half_tEfNS_4arch4Sm80ELb0ELb1ELb1ELb1ELb1ELb0ELb1ELb0EEENS1_21CollectiveEpilogueFwdINS6_IJS8_SA_S9_EEENS6_IJNS7_ILi1EEESI_SI_EEESC_SE_Li128ELb1ELb1ELb0ELb0EEENS1_19SingleTileSchedulerILb1ELb0ELb1ELi128EEEEEEEEEvNT_6ParamsE)
        .other          _ZN7cutlass13device_kernelIN5flash19enable_sm80_to_sm89INS1_16FlashAttnFwdSm80INS1_25CollectiveMainloopFwdSm80ILi4ELi1ELb0EN4cute5tupleIJNS5_1CILi128EEENS7_ILi48EEENS7_ILi96EEEEEELi96ENS_6half_tEfNS_4arch4Sm80ELb0ELb1ELb1ELb1ELb1ELb0ELb1ELb0EEENS1_21CollectiveEpilogueFwdINS6_IJS8_SA_S9_EEENS6_IJNS7_ILi1EEESI_SI_EEESC_SE_Li128ELb1ELb1ELb0ELb0EEENS1_19SingleTileSchedulerILb1ELb0ELb1ELi128EEEEEEEEEvNT_6ParamsE,@"STO_CUDA_ENTRY STV_DEFAULT"
_ZN7cutlass13device_kernelIN5flash19enable_sm80_to_sm89INS1_16FlashAttnFwdSm80INS1_25CollectiveMainloopFwdSm80ILi4ELi1ELb0EN4cute5tupleIJNS5_1CILi128EEENS7_ILi48EEENS7_ILi96EEEEEELi96ENS_6half_tEfNS_4arch4Sm80ELb0ELb1ELb1ELb1ELb1ELb0ELb1ELb0EEENS1_21CollectiveEpilogueFwdINS6_IJS8_SA_S9_EEENS6_IJNS7_ILi1EEESI_SI_EEESC_SE_Li128ELb1ELb1ELb0ELb0EEENS1_19SingleTileSchedulerILb1ELb0ELb1ELi128EEEEEEEEEvNT_6ParamsE:
[----:B------:R-:W-:Y:S01]  /*0000*/  LDC R1, c[0x0][0x37c] ;  /* 0x0000df00ff017b82 */ /* 0x000fe20000000800 */
[----:B------:R-:W-:Y:S05]  /*0010*/  EXIT ;  /* 0x000000000000794d */ /* 0x000fea0003800000 */
.L_x_4:
        /* <DEDUP_REMOVED lines=14> */
.L_x_22:


//--------------------- .text._ZN7cutlass13device_kernelIN5flash19enable_sm80_to_sm89INS1_16FlashAttnFwdSm80INS1_25CollectiveMainloopFwdSm80ILi4ELi1ELb0EN4cute5tupleIJNS5_1CILi128EEENS7_ILi48EEENS7_ILi96EEEEEELi96ENS_6half_tEfNS_4arch4Sm80ELb0ELb1ELb1ELb1ELb1ELb1ELb1ELb0EEENS1_21CollectiveEpilogueFwdINS6_IJS8_SA_S9_EEENS6_IJNS7_ILi1EEESI_SI_EEESC_SE_Li128ELb1ELb1ELb0ELb0EEENS1_19SingleTileSchedulerILb1ELb0ELb1ELi128EEEEEEEEEvNT_6ParamsE --------------------------
	.section	.text._ZN7cutlass13device_kernelIN5flash19enable_sm80_to_sm89INS1_16FlashAttnFwdSm80INS1_25CollectiveMainloopFwdSm80ILi4ELi1ELb0EN4cute5tupleIJNS5_1CILi128EEENS7_ILi48EEENS7_ILi96EEEEEELi96ENS_6half_tEfNS_4arch4Sm80ELb0ELb1ELb1ELb1ELb1ELb1ELb1ELb0EEENS1_21CollectiveEpilogueFwdINS6_IJS8_SA_S9_EEENS6_IJNS7_ILi1EEESI_SI_EEESC_SE_Li128ELb1ELb1ELb0ELb0EEENS1_19SingleTileSchedulerILb1ELb0ELb1ELi128EEEEEEEEEvNT_6ParamsE,"ax",@progbits
	.align	128
.text._ZN7cutlass13device_kernelIN5flash19enable_sm80_to_sm89INS1_16FlashAttnFwdSm80INS1_25CollectiveMainloopFwdSm80ILi4ELi1ELb0EN4cute5tupleIJNS5_1CILi128EEENS7_ILi48EEENS7_ILi96EEEEEELi96ENS_6half_tEfNS_4arch4Sm80ELb0ELb1ELb1ELb1ELb1ELb1ELb1ELb0EEENS1_21CollectiveEpilogueFwdINS6_IJS8_SA_S9_EEENS6_IJNS7_ILi1EEESI_SI_EEESC_SE_Li128ELb1ELb1ELb0ELb0EEENS1_19SingleTileSchedulerILb1ELb0ELb1ELi128EEEEEEEEEvNT_6ParamsE:
        .type           _ZN7cutlass13device_kernelIN5flash19enable_sm80_to_sm89INS1_16FlashAttnFwdSm80INS1_25CollectiveMainloopFwdSm80ILi4ELi1ELb0EN4cute5tupleIJNS5_1CILi128EEENS7_ILi48EEENS7_ILi96EEEEEELi96ENS_6half_tEfNS_4arch4Sm80ELb0ELb1ELb1ELb1ELb1ELb1ELb1ELb0EEENS1_21CollectiveEpilogueFwdINS6_IJS8_SA_S9_EEENS6_IJNS7_ILi1EEESI_SI_EEESC_SE_Li128ELb1ELb1ELb0ELb0EEENS1_19SingleTileSchedulerILb1ELb0ELb1ELi128EEEEEEEEEvNT_6ParamsE,@function
        .size           _ZN7cutlass13device_kernelIN5flash19enable_sm80_to_sm89INS1_16FlashAttnFwdSm80INS1_25CollectiveMainloopFwdSm80ILi4ELi1ELb0EN4cute5tupleIJNS5_1CILi128EEENS7_ILi48EEENS7_ILi96EEEEEELi96ENS_6half_tEfNS_4arch4Sm80ELb0ELb1ELb1ELb1ELb1ELb1ELb1ELb0EEENS1_21CollectiveEpilogueFwdINS6_IJS8_SA_S9_EEENS6_IJNS7_ILi1EEESI_SI_EEESC_SE_Li128ELb1ELb1ELb0ELb0EEENS1_19SingleTileSchedulerILb1ELb0ELb1ELi128EEEEEEEEEvNT_6ParamsE,(.L_x_23 - _ZN7cutlass13device_kernelIN5flash19enable_sm80_to_sm89INS1_16FlashAttnFwdSm80INS1_25CollectiveMainloopFwdSm80ILi4ELi1ELb0EN4cute5tupleIJNS5_1CILi128EEENS7_ILi48EEENS7_ILi96EEEEEELi96ENS_6half_tEfNS_4arch4Sm80ELb0ELb1ELb1ELb1ELb1ELb1ELb1ELb0EEENS1_21CollectiveEpilogueFwdINS6_IJS8_SA_S9_EEENS6_IJNS7_ILi1EEESI_SI_EEESC_SE_Li128ELb1ELb1ELb0ELb0EEENS1_19SingleTileSchedulerILb1ELb0ELb1ELi128EEEEEEEEEvNT_6ParamsE)
        .other          _ZN7cutlass13device_kernelIN5flash19enable_sm80_to_sm89INS1_16FlashAttnFwdSm80INS1_25CollectiveMainloopFwdSm80ILi4ELi1ELb0EN4cute5tupleIJNS5_1CILi128EEENS7_ILi48EEENS7_ILi96EEEEEELi96ENS_6half_tEfNS_4arch4Sm80ELb0ELb1ELb1ELb1ELb1ELb1ELb1ELb0EEENS1_21CollectiveEpilogueFwdINS6_IJS8_SA_S9_EEENS6_IJNS7_ILi1EEESI_SI_EEESC_SE_Li128ELb1ELb1ELb0ELb0EEENS1_19SingleTileSchedulerILb1ELb0ELb1ELi128EEEEEEEEEvNT_6ParamsE,@"STO_CUDA_ENTRY STV_DEFAULT"
_ZN7cutlass13device_kernelIN5flash19enable_sm80_to_sm89INS1_16FlashAttnFwdSm80INS1_25CollectiveMainloopFwdSm80ILi4ELi1ELb0EN4cute5tupleIJNS5_1CILi128EEENS7_ILi48EEENS7_ILi96EEEEEELi96ENS_6half_tEfNS_4arch4Sm80ELb0ELb1ELb1ELb1ELb1ELb1ELb1ELb0EEENS1_21CollectiveEpilogueFwdINS6_IJS8_SA_S9_EEENS6_IJNS7_ILi1EEESI_SI_EEESC_SE_Li128ELb1ELb1ELb0ELb0EEENS1_19SingleTileSchedulerILb1ELb0ELb1ELi128EEEEEEEEEvNT_6ParamsE:
[----:B------:R-:W-:Y:S01]  /*0000*/  LDC R1, c[0x0][0x37c] ;  /* 0x0000df00ff017b82 */ /* 0x000fe20000000800 */
[----:B------:R-:W-:Y:S05]  /*0010*/  EXIT ;  /* 0x000000000000794d */ /* 0x000fea0003800000 */
.L_x_5:
        /* <DEDUP_REMOVED lines=14> */
.L_x_23:


//--------------------- .text._ZN7cutlass13device_kernelIN5flash19enable_sm80_to_sm89INS1_16FlashAttnFwdSm80INS1_25CollectiveMainloopFwdSm80ILi4ELi1ELb0EN4cute5tupleIJNS5_1CILi128EEENS7_ILi64EEENS7_ILi96EEEEEELi96ENS_6half_tEfNS_4arch4Sm80ELb1ELb0ELb1ELb0ELb1ELb0ELb1ELb0EEENS1_21CollectiveEpilogueFwdINS6_IJS8_SA_S9_EEENS6_IJNS7_ILi1EEESI_SI_EEESC_SE_Li128ELb0ELb1ELb0ELb0EEENS1_30DynamicPersistentTileSchedulerILi128ELi128ELb0ELb1ELb0EEEEEEEEEvNT_6ParamsE --------------------------
	.section	.text._ZN7cutlass13device_kernelIN5flash19enable_sm80_to_sm89INS1_16FlashAttnFwdSm80INS1_25CollectiveMainloopFwdSm80ILi4ELi1ELb0EN4cute5tupleIJNS5_1CILi128EEENS7_ILi64EEENS7_ILi96EEEEEELi96ENS_6half_tEfNS_4arch4Sm80ELb1ELb0ELb1ELb0ELb1ELb0ELb1ELb0EEENS1_21CollectiveEpilogueFwdINS6_IJS8_SA_S9_EEENS6_IJNS7_ILi1EEESI_SI_EEESC_SE_Li128ELb0ELb1ELb0ELb0EEENS1_30DynamicPersistentTileSchedulerILi128ELi128ELb0ELb1ELb0EEEEEEEEEvNT_6ParamsE,"ax",@progbits
	.align	128
.text._ZN7cutlass13device_kernelIN5flash19enable_sm80_to_sm89INS1_16FlashAttnFwdSm80INS1_25CollectiveMainloopFwdSm80ILi4ELi1ELb0EN4cute5tupleIJNS5_1CILi128EEENS7_ILi64EEENS7_ILi96EEEEEELi96ENS_6half_tEfNS_4arch4Sm80ELb1ELb0ELb1ELb0ELb1ELb0ELb1ELb0EEENS1_21CollectiveEpilogueFwdINS6_IJS8_SA_S9_EEENS6_IJNS7_ILi1EEESI_SI_EEESC_SE_Li128ELb0ELb1ELb0ELb0EEENS1_30DynamicPersistentTileSchedulerILi128ELi128ELb0ELb1ELb0EEEEEEEEEvNT_6ParamsE:
        .type           _ZN7cutlass13device_kernelIN5flash19enable_sm80_to_sm89INS1_16FlashAttnFwdSm80INS1_25CollectiveMainloopFwdSm80ILi4ELi1ELb0EN4cute5tupleIJNS5_1CILi128EEENS7_ILi64EEENS7_ILi96EEEEEELi96ENS_6half_tEfNS_4arch4Sm80ELb1ELb0ELb1ELb0ELb1ELb0ELb1ELb0EEENS1_21CollectiveEpilogueFwdINS6_IJS8_SA_S9_EEENS6_IJNS7_ILi1EEESI_SI_EEESC_SE_Li128ELb0ELb1ELb0ELb0EEENS1_30DynamicPersistentTileSchedulerILi128ELi128ELb0ELb1ELb0EEEEEEEEEvNT_6ParamsE,@function
        .size           _ZN7cutlass13device_kernelIN5flash19enable_sm80_to_sm89INS1_16FlashAttnFwdSm80INS1_25CollectiveMainloopFwdSm80ILi4ELi1ELb0EN4cute5tupleIJNS5_1CILi128EEENS7_ILi64EEENS7_ILi96EEEEEELi96ENS_6half_tEfNS_4arch4Sm80ELb1ELb0ELb1ELb0ELb1ELb0ELb1ELb0EEENS1_21CollectiveEpilogueFwdINS6_IJS8_SA_S9_EEENS6_IJNS7_ILi1EEESI_SI_EEESC_SE_Li128ELb0ELb1ELb0ELb0EEENS1_30DynamicPersistentTileSchedulerILi128ELi128ELb0ELb1ELb0EEEEEEEEEvNT_6ParamsE,(.L_x_24 - _ZN7cutlass13device_kernelIN5flash19enable_sm80_to_sm89INS1_16FlashAttnFwdSm80INS1_25CollectiveMainloopFwdSm80ILi4ELi1ELb0EN4cute5tupleIJNS5_1CILi128EEENS7_ILi64EEENS7_ILi96EEEEEELi96ENS_6half_tEfNS_4arch4Sm80ELb1ELb0ELb1ELb0ELb1ELb0ELb1ELb0EEENS1_21CollectiveEpilogueFwdINS6_IJS8_SA_S9_EEENS6_IJNS7_ILi1EEESI_SI_EEESC_SE_Li128ELb0ELb1ELb0ELb0EEENS1_30DynamicPersistentTileSchedulerILi128ELi128ELb0ELb1ELb0EEEEEEEEEvNT_6ParamsE)
        .other          _ZN7cutlass13device_kernelIN5flash19enable_sm80_to_sm89INS1_16FlashAttnFwdSm80INS1_25CollectiveMainloopFwdSm80ILi4ELi1ELb0EN4cute5tupleIJNS5_1CILi128EEENS7_ILi64EEENS7_ILi96EEEEEELi96ENS_6half_tEfNS_4arch4Sm80ELb1ELb0ELb1ELb0ELb1ELb0ELb1ELb0EEENS1_21CollectiveEpilogueFwdINS6_IJS8_SA_S9_EEENS6_IJNS7_ILi1EEESI_SI_EEESC_SE_Li128ELb0ELb1ELb0ELb0EEENS1_30DynamicPersistentTileSchedulerILi128ELi128ELb0ELb1ELb0EEEEEEEEEvNT_6ParamsE,@"STO_CUDA_ENTRY STV_DEFAULT"
_ZN7cutlass13device_kernelIN5flash19enable_sm80_to_sm89INS1_16FlashAttnFwdSm80INS1_25CollectiveMainloopFwdSm80ILi4ELi1ELb0EN4cute5tupleIJNS5_1CILi128EEENS7_ILi64EEENS7_ILi96EEEEEELi96ENS_6half_tEfNS_4arch4Sm80ELb1ELb0ELb1ELb0ELb1ELb0ELb1ELb0EEENS1_21CollectiveEpilogueFwdINS6_IJS8_SA_S9_EEENS6_IJNS7_ILi1EEESI_SI_EEESC_SE_Li128ELb0ELb1ELb0ELb0EEENS1_30DynamicPersistentTileSchedulerILi128ELi128ELb0ELb1ELb0EEEEEEEEEvNT_6ParamsE:
[----:B------:R-:W-:Y:S01]  /*0000*/  LDC R1, c[0x0][0x37c] ;  /* 0x0000df00ff017b82 */ /* 0x000fe20000000800 */
[----:B------:R-:W-:Y:S05]  /*0010*/  EXIT ;  /* 0x000000000000794d */ /* 0x000fea0003800000 */
.L_x_6:
        /* <DEDUP_REMOVED lines=14> */
.L_x_24:


//--------------------- .text._ZN7cutlass13device_kernelIN5flash19enable_sm80_to_sm89INS1_16FlashAttnFwdSm80INS1_25CollectiveMainloopFwdSm80ILi4ELi1ELb0EN4cute5tupleIJNS5_1CILi128EEENS7_ILi64EEENS7_ILi96EEEEEELi96ENS_6half_tEfNS_4arch4Sm80ELb1ELb0ELb1ELb1ELb1ELb0ELb1ELb0EEENS1_21CollectiveEpilogueFwdINS6_IJS8_SA_S9_EEENS6_IJNS7_ILi1EEESI_SI_EEESC_SE_Li128ELb1ELb1ELb0ELb0EEENS1_19SingleTileSchedulerILb1ELb0ELb1ELi128EEEEEEEEEvNT_6ParamsE --------------------------
	.section	.text._ZN7cutlass13device_kernelIN5flash19enable_sm80_to_sm89INS1_16FlashAttnFwdSm80INS1_25CollectiveMainloopFwdSm80ILi4ELi1ELb0EN4cute5tupleIJNS5_1CILi128EEENS7_ILi64EEENS7_ILi96EEEEEELi96ENS_6half_tEfNS_4arch4Sm80ELb1ELb0ELb1ELb1ELb1ELb0ELb1ELb0EEENS1_21CollectiveEpilogueFwdINS6_IJS8_SA_S9_EEENS6_IJNS7_ILi1EEESI_SI_EEESC_SE_Li128ELb1ELb1ELb0ELb0EEENS1_19SingleTileSchedulerILb1ELb0ELb1ELi128EEEEEEEEEvNT_6ParamsE,"ax",@progbits
	.align	128
.text._ZN7cutlass13device_kernelIN5flash19enable_sm80_to_sm89INS1_16FlashAttnFwdSm80INS1_25CollectiveMainloopFwdSm80ILi4ELi1ELb0EN4cute5tupleIJNS5_1CILi128EEENS7_ILi64EEENS7_ILi96EEEEEELi96ENS_6half_tEfNS_4arch4Sm80ELb1ELb0ELb1ELb1ELb1ELb0ELb1ELb0EEENS1_21CollectiveEpilogueFwdINS6_IJS8_SA_S9_EEENS6_IJNS7_ILi1EEESI_SI_EEESC_SE_Li128ELb1ELb1ELb0ELb0EEENS1_19SingleTileSchedulerILb1ELb0ELb1ELi128EEEEEEEEEvNT_6ParamsE:
        .type           _ZN7cutlass13device_kernelIN5flash19enable_sm80_to_sm89INS1_16FlashAttnFwdSm80INS1_25CollectiveMainloopFwdSm80ILi4ELi1ELb0EN4cute5tupleIJNS5_1CILi128EEENS7_ILi64EEENS7_ILi96EEEEEELi96ENS_6half_tEfNS_4arch4Sm80ELb1ELb0ELb1ELb1ELb1ELb0ELb1ELb0EEENS1_21CollectiveEpilogueFwdINS6_IJS8_SA_S9_EEENS6_IJNS7_ILi1EEESI_SI_EEESC_SE_Li128ELb1ELb1ELb0ELb0EEENS1_19SingleTileSchedulerILb1ELb0ELb1ELi128EEEEEEEEEvNT_6ParamsE,@function
        .size           _ZN7cutlass13device_kernelIN5flash19enable_sm80_to_sm89INS1_16FlashAttnFwdSm80INS1_25CollectiveMainloopFwdSm80ILi4ELi1ELb0EN4cute5tupleIJNS5_1CILi128EEENS7_ILi64EEENS7_ILi96EEEEEELi96ENS_6half_tEfNS_4arch4Sm80ELb1ELb0ELb1ELb1ELb1ELb0ELb1ELb0EEENS1_21CollectiveEpilogueFwdINS6_IJS8_SA_S9_EEENS6_IJNS7_ILi1EEESI_SI_EEESC_SE_Li128ELb1ELb1ELb0ELb0EEENS1_19SingleTileSchedulerILb1ELb0ELb1ELi128EEEEEEEEEvNT_6ParamsE,(.L_x_25 - _ZN7cutlass13device_kernelIN5flash19enable_sm80_to_sm89INS1_16FlashAttnFwdSm80INS1_25CollectiveMainloopFwdSm80ILi4ELi1ELb0EN4cute5tupleIJNS5_1CILi128EEENS7_ILi64EEENS7_ILi96EEEEEELi96ENS_6half_tEfNS_4arch4Sm80ELb1ELb0ELb1ELb1ELb1ELb0ELb1ELb0EEENS1_21CollectiveEpilogueFwdINS6_IJS8_SA_S9_EEENS6_IJNS7_ILi1EEESI_SI_EEESC_SE_Li128ELb1ELb1ELb0ELb0EEENS1_19SingleTileSchedulerILb1ELb0ELb1ELi128EEEEEEEEEvNT_6ParamsE)
        .other          _ZN7cutlass13device_kernelIN5flash19enable_sm80_to_sm89INS1_16FlashAttnFwdSm80INS1_25CollectiveMainloopFwdSm80ILi4ELi1ELb0EN4cute5tupleIJNS5_1CILi128EEENS7_ILi64EEENS7_ILi96EEEEEELi96ENS_6half_tEfNS_4arch4Sm80ELb1ELb0ELb1ELb1ELb1ELb0ELb1ELb0EEENS1_21CollectiveEpilogueFwdINS6_IJS8_SA_S9_EEENS6_IJNS7_ILi1EEESI_SI_EEESC_SE_Li128ELb1ELb1ELb0ELb0EEENS1_19SingleTileSchedulerILb1ELb0ELb1ELi128EEEEEEEEEvNT_6ParamsE,@"STO_CUDA_ENTRY STV_DEFAULT"
_ZN7cutlass13device_kernelIN5flash19enable_sm80_to_sm89INS1_16FlashAttnFwdSm80INS1_25CollectiveMainloopFwdSm80ILi4ELi1ELb0EN4cute5tupleIJNS5_1CILi128EEENS7_ILi64EEENS7_ILi96EEEEEELi96ENS_6half_tEfNS_4arch4Sm80ELb1ELb0ELb1ELb1ELb1ELb0ELb1ELb0EEENS1_21CollectiveEpilogueFwdINS6_IJS8_SA_S9_EEENS6_IJNS7_ILi1EEESI_SI_EEESC_SE_Li128ELb1ELb1ELb0ELb0EEENS1_19SingleTileSchedulerILb1ELb0ELb1ELi128EEEEEEEEEvNT_6ParamsE:
[----:B------:R-:W-:Y:S01]  /*0000*/  LDC R1, c[0x0][0x37c] ;  /* 0x0000df00ff017b82 */ /* 0x000fe20000000800 */
[----:B------:R-:W-:Y:S05]  /*0010*/  EXIT ;  /* 0x000000000000794d */ /* 0x000fea0003800000 */
.L_x_7:
        /* <DEDUP_REMOVED lines=14> */
.L_x_25:


//--------------------- .text._ZN7cutlass13device_kernelIN5flash19enable_sm80_to_sm89INS1_16FlashAttnFwdSm80INS1_25CollectiveMainloopFwdSm80ILi4ELi1ELb0EN4cute5tupleIJNS5_1CILi128EEENS7_ILi64EEENS7_ILi96EEEEEELi96ENS_6half_tEfNS_4arch4Sm80ELb1ELb0ELb1ELb1ELb1ELb1ELb1ELb0EEENS1_21CollectiveEpilogueFwdINS6_IJS8_SA_S9_EEENS6_IJNS7_ILi1EEESI_SI_EEESC_SE_Li128ELb1ELb1ELb0ELb0EEENS1_19SingleTileSchedulerILb1ELb0ELb1ELi128EEEEEEEEEvNT_6ParamsE --------------------------
	.section	.text._ZN7cutlass13device_kernelIN5flash19enable_sm80_to_sm89INS1_16FlashAttnFwdSm80INS1_25CollectiveMainloopFwdSm80ILi4ELi1ELb0EN4cute5tupleIJNS5_1CILi128EEENS7_ILi64EEENS7_ILi96EEEEEELi96ENS_6half_tEfNS_4arch4Sm80ELb1ELb0ELb1ELb1ELb1ELb1ELb1ELb0EEENS1_21CollectiveEpilogueFwdINS6_IJS8_SA_S9_EEENS6_IJNS7_ILi1EEESI_SI_EEESC_SE_Li128ELb1ELb1ELb0ELb0EEENS1_19SingleTileSchedulerILb1ELb0ELb1ELi128EEEEEEEEEvNT_6ParamsE,"ax",@progbits
	.align	128
.text._ZN7cutlass13device_kernelIN5flash19enable_sm80_to_sm89INS1_16FlashAttnFwdSm80INS1_25CollectiveMainloopFwdSm80ILi4ELi1ELb0EN4cute5tupleIJNS5_1CILi128EEENS7_ILi64EEENS7_ILi96EEEEEELi96ENS_6half_tEfNS_4arch4Sm80ELb1ELb0ELb1ELb1ELb1ELb1ELb1ELb0EEENS1_21CollectiveEpilogueFwdINS6_IJS8_SA_S9_EEENS6_IJNS7_ILi1EEESI_SI_EEESC_SE_Li128ELb1ELb1ELb0ELb0EEENS1_19SingleTileSchedulerILb1ELb0ELb1ELi128EEEEEEEEEvNT_6ParamsE:
        .type           _ZN7cutlass13device_kernelIN5flash19enable_sm80_to_sm89INS1_16FlashAttnFwdSm80INS1_25CollectiveMainloopFwdSm80ILi4ELi1ELb0EN4cute5tupleIJNS5_1CILi128EEENS7_ILi64EEENS7_ILi96EEEEEELi96ENS_6half_tEfNS_4arch4Sm80ELb1ELb0ELb1ELb1ELb1ELb1ELb1ELb0EEENS1_21CollectiveEpilogueFwdINS6_IJS8_SA_S9_EEENS6_IJNS7_ILi1EEESI_SI_EEESC_SE_Li128ELb1ELb1ELb0ELb0EEENS1_19SingleTileSchedulerILb1ELb0ELb1ELi128EEEEEEEEEvNT_6ParamsE,@function
        .size           _ZN7cutlass13device_kernelIN5flash19enable_sm80_to_sm89INS1_16FlashAttnFwdSm80INS1_25CollectiveMainloopFwdSm80ILi4ELi1ELb0EN4cute5tupleIJNS5_1CILi128EEENS7_ILi64EEENS7_ILi96EEEEEELi96ENS_6half_tEfNS_4arch4Sm80ELb1ELb0ELb1ELb1ELb1ELb1ELb1ELb0EEENS1_21CollectiveEpilogueFwdINS6_IJS8_SA_S9_EEENS6_IJNS7_ILi1EEESI_SI_EEESC_SE_Li128ELb1ELb1ELb0ELb0EEENS1_19SingleTileSchedulerILb1ELb0ELb1ELi128EEEEEEEEEvNT_6ParamsE,(.L_x_26 - _ZN7cutlass13device_kernelIN5flash19enable_sm80_to_sm89INS1_16FlashAttnFwdSm80INS1_25CollectiveMainloopFwdSm80ILi4ELi1ELb0EN4cute5tupleIJNS5_1CILi128EEENS7_ILi64EEENS7_ILi96EEEEEELi96ENS_6half_tEfNS_4arch4Sm80ELb1ELb0ELb1ELb1ELb1ELb1ELb1ELb0EEENS1_21CollectiveEpilogueFwdINS6_IJS8_SA_S9_EEENS6_IJNS7_ILi1EEESI_SI_EEESC_SE_Li128ELb1ELb1ELb0ELb0EEENS1_19SingleTileSchedulerILb1ELb0ELb1ELi128EEEEEEEEEvNT_6ParamsE)
        .other          _ZN7cutlass13device_kernelIN5flash19enable_sm80_to_sm89INS1_16FlashAttnFwdSm80INS1_25CollectiveMainloopFwdSm80ILi4ELi1ELb0EN4cute5tupleIJNS5_1CILi128EEENS7_ILi64EEENS7_ILi96EEEEEELi96ENS_6half_tEfNS_4arch4Sm80ELb1ELb0ELb1ELb1ELb1ELb1ELb1ELb0EEENS1_21CollectiveEpilogueFwdINS6_IJS8_SA_S9_EEENS6_IJNS7_ILi1EEESI_SI_EEESC_SE_Li128ELb1ELb1ELb0ELb0EEENS1_19SingleTileSchedulerILb1ELb0ELb1ELi128EEEEEEEEEvNT_6ParamsE,@"STO_CUDA_ENTRY STV_DEFAULT"
_ZN7cutlass13device_kernelIN5flash19enable_sm80_to_sm89INS1_16FlashAttnFwdSm80INS1_25CollectiveMainloopFwdSm80ILi4ELi1ELb0EN4cute5tupleIJNS5_1CILi128EEENS7_ILi64EEENS7_ILi96EEEEEELi96ENS_6half_tEfNS_4arch4Sm80ELb1ELb0ELb1ELb1ELb1ELb1ELb1ELb0EEENS1_21CollectiveEpilogueFwdINS6_IJS8_SA_S9_EEENS6_IJNS7_ILi1EEESI_SI_EEESC_SE_Li128ELb1ELb1ELb0ELb0EEENS1_19SingleTileSchedulerILb1ELb0ELb1ELi128EEEEEEEEEvNT_6ParamsE:
[----:B------:R-:W-:Y:S01]  /*0000*/  LDC R1, c[0x0][0x37c] ;  /* 0x0000df00ff017b82 */ /* 0x000fe20000000800 */
[----:B------:R-:W-:Y:S05]  /*0010*/  EXIT ;  /* 0x000000000000794d */ /* 0x000fea0003800000 */
.L_x_8:
        /* <DEDUP_REMOVED lines=14> */
.L_x_26:


//--------------------- .text._ZN7cutlass13device_kernelIN5flash19enable_sm80_to_sm89INS1_16FlashAttnFwdSm80INS1_25CollectiveMainloopFwdSm80ILi4ELi1ELb0EN4cute5tupleIJNS5_1CILi128EEENS7_ILi64EEENS7_ILi96EEEEEELi96ENS_6half_tEfNS_4arch4Sm80ELb0ELb0ELb0ELb0ELb1ELb0ELb1ELb0EEENS1_21CollectiveEpilogueFwdINS6_IJS8_SA_S9_EEENS6_IJNS7_ILi1EEESI_SI_EEESC_SE_Li128ELb0ELb1ELb0ELb0EEENS1_19SingleTileSchedulerILb0ELb0ELb1ELi128EEEEEEEEEvNT_6ParamsE --------------------------
	.section	.text._ZN7cutlass13device_kernelIN5flash19enable_sm80_to_sm89INS1_16FlashAttnFwdSm80INS1_25CollectiveMainloopFwdSm80ILi4ELi1ELb0EN4cute5tupleIJNS5_1CILi128EEENS7_ILi64EEENS7_ILi96EEEEEELi96ENS_6half_tEfNS_4arch4Sm80ELb0ELb0ELb0ELb0ELb1ELb0ELb1ELb0EEENS1_21CollectiveEpilogueFwdINS6_IJS8_SA_S9_EEENS6_IJNS7_ILi1EEESI_SI_EEESC_SE_Li128ELb0ELb1ELb0ELb0EEENS1_19SingleTileSchedulerILb0ELb0ELb1ELi128EEEEEEEEEvNT_6ParamsE,"ax",@progbits
	.align	128
.text._ZN7cutlass13device_kernelIN5flash19enable_sm80_to_sm89INS1_16FlashAttnFwdSm80INS1_25CollectiveMainloopFwdSm80ILi4ELi1ELb0EN4cute5tupleIJNS5_1CILi128EEENS7_ILi64EEENS7_ILi96EEEEEELi96ENS_6half_tEfNS_4arch4Sm80ELb0ELb0ELb0ELb0ELb1ELb0ELb1ELb0EEENS1_21CollectiveEpilogueFwdINS6_IJS8_SA_S9_EEENS6_IJNS7_ILi1EEESI_SI_EEESC_SE_Li128ELb0ELb1ELb0ELb0EEENS1_19SingleTileSchedulerILb0ELb0ELb1ELi128EEEEEEEEEvNT_6ParamsE:
        .type           _ZN7cutlass13device_kernelIN5flash19enable_sm80_to_sm89INS1_16FlashAttnFwdSm80INS1_25CollectiveMainloopFwdSm80ILi4ELi1ELb0EN4cute5tupleIJNS5_1CILi128EEENS7_ILi64EEENS7_ILi96EEEEEELi96ENS_6half_tEfNS_4arch4Sm80ELb0ELb0ELb0ELb0ELb1ELb0ELb1ELb0EEENS1_21CollectiveEpilogueFwdINS6_IJS8_SA_S9_EEENS6_IJNS7_ILi1EEESI_SI_EEESC_SE_Li128ELb0ELb1ELb0ELb0EEENS1_19SingleTileSchedulerILb0ELb0ELb1ELi128EEEEEEEEEvNT_6ParamsE,@function
        .size           _ZN7cutlass13device_kernelIN5flash19enable_sm80_to_sm89INS1_16FlashAttnFwdSm80INS1_25CollectiveMainloopFwdSm80ILi4ELi1ELb0EN4cute5tupleIJNS5_1CILi128EEENS7_ILi64EEENS7_ILi96EEEEEELi96ENS_6half_tEfNS_4arch4Sm80ELb0ELb0ELb0ELb0ELb1ELb0ELb1ELb0EEENS1_21CollectiveEpilogueFwdINS6_IJS8_SA_S9_EEENS6_IJNS7_ILi1EEESI_SI_EEESC_SE_Li128ELb0ELb1ELb0ELb0EEENS1_19SingleTileSchedulerILb0ELb0ELb1ELi128EEEEEEEEEvNT_6ParamsE,(.L_x_27 - _ZN7cutlass13device_kernelIN5flash19enable_sm80_to_sm89INS1_16FlashAttnFwdSm80INS1_25CollectiveMainloopFwdSm80ILi4ELi1ELb0EN4cute5tupleIJNS5_1CILi128EEENS7_ILi64EEENS7_ILi96EEEEEELi96ENS_6half_tEfNS_4arch4Sm80ELb0ELb0ELb0ELb0ELb1ELb0ELb1ELb0EEENS1_21CollectiveEpilogueFwdINS6_IJS8_SA_S9_EEENS6_IJNS7_ILi1EEESI_SI_EEESC_SE_Li128ELb0ELb1ELb0ELb0EEENS1_19SingleTileSchedulerILb0ELb0ELb1ELi128EEEEEEEEEvNT_6ParamsE)
        .other          _ZN7cutlass13device_kernelIN5flash19enable_sm80_to_sm89INS1_16FlashAttnFwdSm80INS1_25CollectiveMainloopFwdSm80ILi4ELi1ELb0EN4cute5tupleIJNS5_1CILi128EEENS7_ILi64EEENS7_ILi96EEEEEELi96ENS_6half_tEfNS_4arch4Sm80ELb0ELb0ELb0ELb0ELb1ELb0ELb1ELb0EEENS1_21CollectiveEpilogueFwdINS6_IJS8_SA_S9_EEENS6_IJNS7_ILi1EEESI_SI_EEESC_SE_Li128ELb0ELb1ELb0ELb0EEENS1_19SingleTileSchedulerILb0ELb0ELb1ELi128EEEEEEEEEvNT_6ParamsE,@"STO_CUDA_ENTRY STV_DEFAULT"
_ZN7cutlass13device_kernelIN5flash19enable_sm80_to_sm89INS1_16FlashAttnFwdSm80INS1_25CollectiveMainloopFwdSm80ILi4ELi1ELb0EN4cute5tupleIJNS5_1CILi128EEENS7_ILi64EEENS7_ILi96EEEEEELi96ENS_6half_tEfNS_4arch4Sm80ELb0ELb0ELb0ELb0ELb1ELb0ELb1ELb0EEENS1_21CollectiveEpilogueFwdINS6_IJS8_SA_S9_EEENS6_IJNS7_ILi1EEESI_SI_EEESC_SE_Li128ELb0ELb1ELb0ELb0EEENS1_19SingleTileSchedulerILb0ELb0ELb1ELi128EEEEEEEEEvNT_6ParamsE:
[----:B------:R-:W-:Y:S01]  /*0000*/  LDC R1, c[0x0][0x37c] ;  /* 0x0000df00ff017b82 */ /* 0x000fe20000000800 */
[----:B------:R-:W-:Y:S05]  /*0010*/  EXIT ;  /* 0x000000000000794d */ /* 0x000fea0003800000 */
.L_x_9:
        /* <DEDUP_REMOVED lines=14> */
.L_x_27:


//--------------------- .text._ZN7cutlass13device_kernelIN5flash19enable_sm80_to_sm89INS1_16FlashAttnFwdSm80INS1_25CollectiveMainloopFwdSm80ILi4ELi1ELb0EN4cute5tupleIJNS5_1CILi128EEENS7_ILi64EEENS7_ILi96EEEEEELi96ENS_6half_tEfNS_4arch4Sm80ELb0ELb0ELb0ELb1ELb1ELb0ELb1ELb0EEENS1_21CollectiveEpilogueFwdINS6_IJS8_SA_S9_EEENS6_IJNS7_ILi1EEESI_SI_EEESC_SE_Li128ELb1ELb1ELb0ELb0EEENS1_19SingleTileSchedulerILb1ELb0ELb1ELi128EEEEEEEEEvNT_6ParamsE --------------------------
	.section	.text._ZN7cutlass13device_kernelIN5flash19enable_sm80_to_sm89INS1_16FlashAttnFwdSm80INS1_25CollectiveMainloopFwdSm80ILi4ELi1ELb0EN4cute5tupleIJNS5_1CILi128EEENS7_ILi64EEENS7_ILi96EEEEEELi96ENS_6half_tEfNS_4arch4Sm80ELb0ELb0ELb0ELb1ELb1ELb0ELb1ELb0EEENS1_21CollectiveEpilogueFwdINS6_IJS8_SA_S9_EEENS6_IJNS7_ILi1EEESI_SI_EEESC_SE_Li128ELb1ELb1ELb0ELb0EEENS1_19SingleTileSchedulerILb1ELb0ELb1ELi128EEEEEEEEEvNT_6ParamsE,"ax",@progbits
	.align	128
.text._ZN7cutlass13device_kernelIN5flash19enable_sm80_to_sm89INS1_16FlashAttnFwdSm80INS1_25CollectiveMainloopFwdSm80ILi4ELi1ELb0EN4cute5tupleIJNS5_1CILi128EEENS7_ILi64EEENS7_ILi96EEEEEELi96ENS_6half_tEfNS_4arch4Sm80ELb0ELb0ELb0ELb1ELb1ELb0ELb1ELb0EEENS1_21CollectiveEpilogueFwdINS6_IJS8_SA_S9_EEENS6_IJNS7_ILi1EEESI_SI_EEESC_SE_Li128ELb1ELb1ELb0ELb0EEENS1_19SingleTileSchedulerILb1ELb0ELb1ELi128EEEEEEEEEvNT_6ParamsE:
        .type           _ZN7cutlass13device_kernelIN5flash19enable_sm80_to_sm89INS1_16FlashAttnFwdSm80INS1_25CollectiveMainloopFwdSm80ILi4ELi1ELb0EN4cute5tupleIJNS5_1CILi128EEENS7_ILi64EEENS7_ILi96EEEEEELi96ENS_6half_tEfNS_4arch4Sm80ELb0ELb0ELb0ELb1ELb1ELb0ELb1ELb0EEENS1_21CollectiveEpilogueFwdINS6_IJS8_SA_S9_EEENS6_IJNS7_ILi1EEESI_SI_EEESC_SE_Li128ELb1ELb1ELb0ELb0EEENS1_19SingleTileSchedulerILb1ELb0ELb1ELi128EEEEEEEEEvNT_6ParamsE,@function
        .size           _ZN7cutlass13device_kernelIN5flash19enable_sm80_to_sm89INS1_16FlashAttnFwdSm80INS1_25CollectiveMainloopFwdSm80ILi4ELi1ELb0EN4cute5tupleIJNS5_1CILi128EEENS7_ILi64EEENS7_ILi96EEEEEELi96ENS_6half_tEfNS_4arch4Sm80ELb0ELb0ELb0ELb1ELb1ELb0ELb1ELb0EEENS1_21CollectiveEpilogueFwdINS6_IJS8_SA_S9_EEENS6_IJNS7_ILi1EEESI_SI_EEESC_SE_Li128ELb1ELb1ELb0ELb0EEENS1_19SingleTileSchedulerILb1ELb0ELb1ELi128EEEEEEEEEvNT_6ParamsE,(.L_x_28 - _ZN7cutlass13device_kernelIN5flash19enable_sm80_to_sm89INS1_16FlashAttnFwdSm80INS1_25CollectiveMainloopFwdSm80ILi4ELi1ELb0EN4cute5tupleIJNS5_1CILi128EEENS7_ILi64EEENS7_ILi96EEEEEELi96ENS_6half_tEfNS_4arch4Sm80ELb0ELb0ELb0ELb1ELb1ELb0ELb1ELb0EEENS1_21CollectiveEpilogueFwdINS6_IJS8_SA_S9_EEENS6_IJNS7_ILi1EEESI_SI_EEESC_SE_Li128ELb1ELb1ELb0ELb0EEENS1_19SingleTileSchedulerILb1ELb0ELb1ELi128EEEEEEEEEvNT_6ParamsE)
        .other          _ZN7cutlass13device_kernelIN5flash19enable_sm80_to_sm89INS1_16FlashAttnFwdSm80INS1_25CollectiveMainloopFwdSm80ILi4ELi1ELb0EN4cute5tupleIJNS5_1CILi128EEENS7_ILi64EEENS7_ILi96EEEEEELi96ENS_6half_tEfNS_4arch4Sm80ELb0ELb0ELb0ELb1ELb1ELb0ELb1ELb0EEENS1_21CollectiveEpilogueFwdINS6_IJS8_SA_S9_EEENS6_IJNS7_ILi1EEESI_SI_EEESC_SE_Li128ELb1ELb1ELb0ELb0EEENS1_19SingleTileSchedulerILb1ELb0ELb1ELi128EEEEEEEEEvNT_6ParamsE,@"STO_CUDA_ENTRY STV_DEFAULT"
_ZN7cutlass13device_kernelIN5flash19enable_sm80_to_sm89INS1_16FlashAttnFwdSm80INS1_25CollectiveMainloopFwdSm80ILi4ELi1ELb0EN4cute5tupleIJNS5_1CILi128EEENS7_ILi64EEENS7_ILi96EEEEEELi96ENS_6half_tEfNS_4arch4Sm80ELb0ELb0ELb0ELb1ELb1ELb0ELb1ELb0EEENS1_21CollectiveEpilogueFwdINS6_IJS8_SA_S9_EEENS6_IJNS7_ILi1EEESI_SI_EEESC_SE_Li128ELb1ELb1ELb0ELb0EEENS1_19SingleTileSchedulerILb1ELb0ELb1ELi128EEEEEEEEEvNT_6ParamsE:
[----:B------:R-:W-:Y:S01]  /*0000*/  LDC R1, c[0x0][0x37c] ;  /* 0x0000df00ff017b82 */ /* 0x000fe20000000800 */
[----:B------:R-:W-:Y:S05]  /*0010*/  EXIT ;  /* 0x000000000000794d */ /* 0x000fea0003800000 */
.L_x_10:
        /* <DEDUP_REMOVED lines=14> */
.L_x_28:


//--------------------- .text._ZN7cutlass13device_kernelIN5flash19enable_sm80_to_sm89INS1_16FlashAttnFwdSm80INS1_25CollectiveMainloopFwdSm80ILi4ELi1ELb0EN4cute5tupleIJNS5_1CILi128EEENS7_ILi64EEENS7_ILi96EEEEEELi96ENS_6half_tEfNS_4arch4Sm80ELb0ELb0ELb0ELb1ELb1ELb1ELb1ELb0EEENS1_21CollectiveEpilogueFwdINS6_IJS8_SA_S9_EEENS6_IJNS7_ILi1EEESI_SI_EEESC_SE_Li128ELb1ELb1ELb0ELb0EEENS1_19SingleTileSchedulerILb1ELb0ELb1ELi128EEEEEEEEEvNT_6ParamsE --------------------------
	.section	.text._ZN7cutlass13device_kernelIN5flash19enable_sm80_to_sm89INS1_16FlashAttnFwdSm80INS1_25CollectiveMainloopFwdSm80ILi4ELi1ELb0EN4cute5tupleIJNS5_1CILi128EEENS7_ILi64EEENS7_ILi96EEEEEELi96ENS_6half_tEfNS_4arch4Sm80ELb0ELb0ELb0ELb1ELb1ELb1ELb1ELb0EEENS1_21CollectiveEpilogueFwdINS6_IJS8_SA_S9_EEENS6_IJNS7_ILi1EEESI_SI_EEESC_SE_Li128ELb1ELb1ELb0ELb0EEENS1_19SingleTileSchedulerILb1ELb0ELb1ELi128EEEEEEEEEvNT_6ParamsE,"ax",@progbits
	.align	128
.text._ZN7cutlass13device_kernelIN5flash19enable_sm80_to_sm89INS1_16FlashAttnFwdSm80INS1_25CollectiveMainloopFwdSm80ILi4ELi1ELb0EN4cute5tupleIJNS5_1CILi128EEENS7_ILi64EEENS7_ILi96EEEEEELi96ENS_6half_tEfNS_4arch4Sm80ELb0ELb0ELb0ELb1ELb1ELb1ELb1ELb0EEENS1_21CollectiveEpilogueFwdINS6_IJS8_SA_S9_EEENS6_IJNS7_ILi1EEESI_SI_EEESC_SE_Li128ELb1ELb1ELb0ELb0EEENS1_19SingleTileSchedulerILb1ELb0ELb1ELi128EEEEEEEEEvNT_6ParamsE:
        .type           _ZN7cutlass13device_kernelIN5flash19enable_sm80_to_sm89INS1_16FlashAttnFwdSm80INS1_25CollectiveMainloopFwdSm80ILi4ELi1ELb0EN4cute5tupleIJNS5_1CILi128EEENS7_ILi64EEENS7_ILi96EEEEEELi96ENS_6half_tEfNS_4arch4Sm80ELb0ELb0ELb0ELb1ELb1ELb1ELb1ELb0EEENS1_21CollectiveEpilogueFwdINS6_IJS8_SA_S9_EEENS6_IJNS7_ILi1EEESI_SI_EEESC_SE_Li128ELb1ELb1ELb0ELb0EEENS1_19SingleTileSchedulerILb1ELb0ELb1ELi128EEEEEEEEEvNT_6ParamsE,@function
        .size           _ZN7cutlass13device_kernelIN5flash19enable_sm80_to_sm89INS1_16FlashAttnFwdSm80INS1_25CollectiveMainloopFwdSm80ILi4ELi1ELb0EN4cute5tupleIJNS5_1CILi128EEENS7_ILi64EEENS7_ILi96EEEEEELi96ENS_6half_tEfNS_4arch4Sm80ELb0ELb0ELb0ELb1ELb1ELb1ELb1ELb0EEENS1_21CollectiveEpilogueFwdINS6_IJS8_SA_S9_EEENS6_IJNS7_ILi1EEESI_SI_EEESC_SE_Li128ELb1ELb1ELb0ELb0EEENS1_19SingleTileSchedulerILb1ELb0ELb1ELi128EEEEEEEEEvNT_6ParamsE,(.L_x_29 - _ZN7cutlass13device_kernelIN5flash19enable_sm80_to_sm89INS1_16FlashAttnFwdSm80INS1_25CollectiveMainloopFwdSm80ILi4ELi1ELb0EN4cute5tupleIJNS5_1CILi128EEENS7_ILi64EEENS7_ILi96EEEEEELi96ENS_6half_tEfNS_4arch4Sm80ELb0ELb0ELb0ELb1ELb1ELb1ELb1ELb0EEENS1_21CollectiveEpilogueFwdINS6_IJS8_SA_S9_EEENS6_IJNS7_ILi1EEESI_SI_EEESC_SE_Li128ELb1ELb1ELb0ELb0EEENS1_19SingleTileSchedulerILb1ELb0ELb1ELi128EEEEEEEEEvNT_6ParamsE)
        .other          _ZN7cutlass13device_kernelIN5flash19enable_sm80_to_sm89INS1_16FlashAttnFwdSm80INS1_25CollectiveMainloopFwdSm80ILi4ELi1ELb0EN4cute5tupleIJNS5_1CILi128EEENS7_ILi64EEENS7_ILi96EEEEEELi96ENS_6half_tEfNS_4arch4Sm80ELb0ELb0ELb0ELb1ELb1ELb1ELb1ELb0EEENS1_21CollectiveEpilogueFwdINS6_IJS8_SA_S9_EEENS6_IJNS7_ILi1EEESI_SI_EEESC_SE_Li128ELb1ELb1ELb0ELb0EEENS1_19SingleTileSchedulerILb1ELb0ELb1ELi128EEEEEEEEEvNT_6ParamsE,@"STO_CUDA_ENTRY STV_DEFAULT"
_ZN7cutlass13device_kernelIN5flash19enable_sm80_to_sm89INS1_16FlashAttnFwdSm80INS1_25CollectiveMainloopFwdSm80ILi4ELi1ELb0EN4cute5tupleIJNS5_1CILi128EEENS7_ILi64EEENS7_ILi96EEEEEELi96ENS_6half_tEfNS_4arch4Sm80ELb0ELb0ELb0ELb1ELb1ELb1ELb1ELb0EEENS1_21CollectiveEpilogueFwdINS6_IJS8_SA_S9_EEENS6_IJNS7_ILi1EEESI_SI_EEESC_SE_Li128ELb1ELb1ELb0ELb0EEENS1_19SingleTileSchedulerILb1ELb0ELb1ELi128EEEEEEEEEvNT_6ParamsE:
[----:B------:R-:W-:Y:S01]  /*0000*/  LDC R1, c[0x0][0x37c] ;  /* 0x0000df00ff017b82 */ /* 0x000fe20000000800 */
[----:B------:R-:W-:Y:S05]  /*0010*/  EXIT ;  /* 0x000000000000794d */ /* 0x000fea0003800000 */
.L_x_11:
        /* <DEDUP_REMOVED lines=14> */
.L_x_29:


//--------------------- .text._ZN7cutlass13device_kernelIN5flash19enable_sm80_to_sm89INS1_16FlashAttnFwdSm80INS1_25CollectiveMainloopFwdSm80ILi4ELi1ELb0EN4cute5tupleIJNS5_1CILi128EEENS7_ILi48EEENS7_ILi96EEEEEELi96ENS_6half_tEfNS_4arch4Sm80ELb0ELb1ELb0ELb0ELb1ELb0ELb1ELb0EEENS1_21CollectiveEpilogueFwdINS6_IJS8_SA_S9_EEENS6_IJNS7_ILi1EEESI_SI_EEESC_SE_Li128ELb0ELb1ELb0ELb0EEENS1_19SingleTileSchedulerILb0ELb0ELb1ELi128EEEEEEEEEvNT_6ParamsE --------------------------
	.section	.text._ZN7cutlass13device_kernelIN5flash19enable_sm80_to_sm89INS1_16FlashAttnFwdSm80INS1_25CollectiveMainloopFwdSm80ILi4ELi1ELb0EN4cute5tupleIJNS5_1CILi128EEENS7_ILi48EEENS7_ILi96EEEEEELi96ENS_6half_tEfNS_4arch4Sm80ELb0ELb1ELb0ELb0ELb1ELb0ELb1ELb0EEENS1_21CollectiveEpilogueFwdINS6_IJS8_SA_S9_EEENS6_IJNS7_ILi1EEESI_SI_EEESC_SE_Li128ELb0ELb1ELb0ELb0EEENS1_19SingleTileSchedulerILb0ELb0ELb1ELi128EEEEEEEEEvNT_6ParamsE,"ax",@progbits
	.align	128
.text._ZN7cutlass13device_kernelIN5flash19enable_sm80_to_sm89INS1_16FlashAttnFwdSm80INS1_25CollectiveMainloopFwdSm80ILi4ELi1ELb0EN4cute5tupleIJNS5_1CILi128EEENS7_ILi48EEENS7_ILi96EEEEEELi96ENS_6half_tEfNS_4arch4Sm80ELb0ELb1ELb0ELb0ELb1ELb0ELb1ELb0EEENS1_21CollectiveEpilogueFwdINS6_IJS8_SA_S9_EEENS6_IJNS7_ILi1EEESI_SI_EEESC_SE_Li128ELb0ELb1ELb0ELb0EEENS1_19SingleTileSchedulerILb0ELb0ELb1ELi128EEEEEEEEEvNT_6ParamsE:
        .type           _ZN7cutlass13device_kernelIN5flash19enable_sm80_to_sm89INS1_16FlashAttnFwdSm80INS1_25CollectiveMainloopFwdSm80ILi4ELi1ELb0EN4cute5tupleIJNS5_1CILi128EEENS7_ILi48EEENS7_ILi96EEEEEELi96ENS_6half_tEfNS_4arch4Sm80ELb0ELb1ELb0ELb0ELb1ELb0ELb1ELb0EEENS1_21CollectiveEpilogueFwdINS6_IJS8_SA_S9_EEENS6_IJNS7_ILi1EEESI_SI_EEESC_SE_Li128ELb0ELb1ELb0ELb0EEENS1_19SingleTileSchedulerILb0ELb0ELb1ELi128EEEEEEEEEvNT_6ParamsE,@function
        .size           _ZN7cutlass13device_kernelIN5flash19enable_sm80_to_sm89INS1_16FlashAttnFwdSm80INS1_25CollectiveMainloopFwdSm80ILi4ELi1ELb0EN4cute5tupleIJNS5_1CILi128EEENS7_ILi48EEENS7_ILi96EEEEEELi96ENS_6half_tEfNS_4arch4Sm80ELb0ELb1ELb0ELb0ELb1ELb0ELb1ELb0EEENS1_21CollectiveEpilogueFwdINS6_IJS8_SA_S9_EEENS6_IJNS7_ILi1EEESI_SI_EEESC_SE_Li128ELb0ELb1ELb0ELb0EEENS1_19SingleTileSchedulerILb0ELb0ELb1ELi128EEEEEEEEEvNT_6ParamsE,(.L_x_30 - _ZN7cutlass13device_kernelIN5flash19enable_sm80_to_sm89INS1_16FlashAttnFwdSm80INS1_25CollectiveMainloopFwdSm80ILi4ELi1ELb0EN4cute5tupleIJNS5_1CILi128EEENS7_ILi48EEENS7_ILi96EEEEEELi96ENS_6half_tEfNS_4arch4Sm80ELb0ELb1ELb0ELb0ELb1ELb0ELb1ELb0EEENS1_21CollectiveEpilogueFwdINS6_IJS8_SA_S9_EEENS6_IJNS7_ILi1EEESI_SI_EEESC_SE_Li128ELb0ELb1ELb0ELb0EEENS1_19SingleTileSchedulerILb0ELb0ELb1ELi128EEEEEEEEEvNT_6ParamsE)
        .other          _ZN7cutlass13device_kernelIN5flash19enable_sm80_to_sm89INS1_16FlashAttnFwdSm80INS1_25CollectiveMainloopFwdSm80ILi4ELi1ELb0EN4cute5tupleIJNS5_1CILi128EEENS7_ILi48EEENS7_ILi96EEEEEELi96ENS_6half_tEfNS_4arch4Sm80ELb0ELb1ELb0ELb0ELb1ELb0ELb1ELb0EEENS1_21CollectiveEpilogueFwdINS6_IJS8_SA_S9_EEENS6_IJNS7_ILi1EEESI_SI_EEESC_SE_Li128ELb0ELb1ELb0ELb0EEENS1_19SingleTileSchedulerILb0ELb0ELb1ELi128EEEEEEEEEvNT_6ParamsE,@"STO_CUDA_ENTRY STV_DEFAULT"
_ZN7cutlass13device_kernelIN5flash19enable_sm80_to_sm89INS1_16FlashAttnFwdSm80INS1_25CollectiveMainloopFwdSm80ILi4ELi1ELb0EN4cute5tupleIJNS5_1CILi128EEENS7_ILi48EEENS7_ILi96EEEEEELi96ENS_6half_tEfNS_4arch4Sm80ELb0ELb1ELb0ELb0ELb1ELb0ELb1ELb0EEENS1_21CollectiveEpilogueFwdINS6_IJS8_SA_S9_EEENS6_IJNS7_ILi1EEESI_SI_EEESC_SE_Li128ELb0ELb1ELb0ELb0EEENS1_19SingleTileSchedulerILb0ELb0ELb1ELi128EEEEEEEEEvNT_6ParamsE:
[----:B------:R-:W-:Y:S01]  /*0000*/  LDC R1, c[0x0][0x37c] ;  /* 0x0000df00ff017b82 */ /* 0x000fe20000000800 */
[----:B------:R-:W-:Y:S05]  /*0010*/  EXIT ;  /* 0x000000000000794d */ /* 0x000fea0003800000 */
.L_x_12:
        /* <DEDUP_REMOVED lines=14> */
.L_x_30:


//--------------------- .text._ZN7cutlass13device_kernelIN5flash19enable_sm80_to_sm89INS1_16FlashAttnFwdSm80INS1_25CollectiveMainloopFwdSm80ILi4ELi1ELb0EN4cute5tupleIJNS5_1CILi128EEENS7_ILi48EEENS7_ILi96EEEEEELi96ENS_6half_tEfNS_4arch4Sm80ELb0ELb1ELb0ELb1ELb1ELb0ELb1ELb0EEENS1_21CollectiveEpilogueFwdINS6_IJS8_SA_S9_EEENS6_IJNS7_ILi1EEESI_SI_EEESC_SE_Li128ELb1ELb1ELb0ELb0EEENS1_19SingleTileSchedulerILb1ELb0ELb1ELi128EEEEEEEEEvNT_6ParamsE --------------------------
	.section	.text._ZN7cutlass13device_kernelIN5flash19enable_sm80_to_sm89INS1_16FlashAttnFwdSm80INS1_25CollectiveMainloopFwdSm80ILi4ELi1ELb0EN4cute5tupleIJNS5_1CILi128EEENS7_ILi48EEENS7_ILi96EEEEEELi96ENS_6half_tEfNS_4arch4Sm80ELb0ELb1ELb0ELb1ELb1ELb0ELb1ELb0EEENS1_21CollectiveEpilogueFwdINS6_IJS8_SA_S9_EEENS6_IJNS7_ILi1EEESI_SI_EEESC_SE_Li128ELb1ELb1ELb0ELb0EEENS1_19SingleTileSchedulerILb1ELb0ELb1ELi128EEEEEEEEEvNT_6ParamsE,"ax",@progbits
	.align	128
.text._ZN7cutlass13device_kernelIN5flash19enable_sm80_to_sm89INS1_16FlashAttnFwdSm80INS1_25CollectiveMainloopFwdSm80ILi4ELi1ELb0EN4cute5tupleIJNS5_1CILi128EEENS7_ILi48EEENS7_ILi96EEEEEELi96ENS_6half_tEfNS_4arch4Sm80ELb0ELb1ELb0ELb1ELb1ELb0ELb1ELb0EEENS1_21CollectiveEpilogueFwdINS6_IJS8_SA_S9_EEENS6_IJNS7_ILi1EEESI_SI_EEESC_SE_Li128ELb1ELb1ELb0ELb0EEENS1_19SingleTileSchedulerILb1ELb0ELb1ELi128EEEEEEEEEvNT_6ParamsE:
        .type           _ZN7cutlass13device_kernelIN5flash19enable_sm80_to_sm89INS1_16FlashAttnFwdSm80INS1_25CollectiveMainloopFwdSm80ILi4ELi1ELb0EN4cute5tupleIJNS5_1CILi128EEENS7_ILi48EEENS7_ILi96EEEEEELi96ENS_6half_tEfNS_4arch4Sm80ELb0ELb1ELb0ELb1ELb1ELb0ELb1ELb0EEENS1_21CollectiveEpilogueFwdINS6_IJS8_SA_S9_EEENS6_IJNS7_ILi1EEESI_SI_EEESC_SE_Li128ELb1ELb1ELb0ELb0EEENS1_19SingleTileSchedulerILb1ELb0ELb1ELi128EEEEEEEEEvNT_6ParamsE,@function
        .size           _ZN7cutlass13device_kernelIN5flash19enable_sm80_to_sm89INS1_16FlashAttnFwdSm80INS1_25CollectiveMainloopFwdSm80ILi4ELi1ELb0EN4cute5tupleIJNS5_1CILi128EEENS7_ILi48EEENS7_ILi96EEEEEELi96ENS_6half_tEfNS_4arch4Sm80ELb0ELb1ELb0ELb1ELb1ELb0ELb1ELb0EEENS1_21CollectiveEpilogueFwdINS6_IJS8_SA_S9_EEENS6_IJNS7_ILi1EEESI_SI_EEESC_SE_Li128ELb1ELb1ELb0ELb0EEENS1_19SingleTileSchedulerILb1ELb0ELb1ELi128EEEEEEEEEvNT_6ParamsE,(.L_x_31 - _ZN7cutlass13device_kernelIN5flash19enable_sm80_to_sm89INS1_16FlashAttnFwdSm80INS1_25CollectiveMainloopFwdSm80ILi4ELi1ELb0EN4cute5tupleIJNS5_1CILi128EEENS7_ILi48EEENS7_ILi96EEEEEELi96ENS_6half_tEfNS_4arch4Sm80ELb0ELb1ELb0ELb1ELb1ELb0ELb1ELb0EEENS1_21CollectiveEpilogueFwdINS6_IJS8_SA_S9_EEENS6_IJNS7_ILi1EEESI_SI_EEESC_SE_Li128ELb1ELb1ELb0ELb0EEENS1_19SingleTileSchedulerILb1ELb0ELb1ELi128EEEEEEEEEvNT_6ParamsE)
        .other          _ZN7cutlass13device_kernelIN5flash19enable_sm80_to_sm89INS1_16FlashAttnFwdSm80INS1_25CollectiveMainloopFwdSm80ILi4ELi1ELb0EN4cute5tupleIJNS5_1CILi128EEENS7_ILi48EEENS7_ILi96EEEEEELi96ENS_6half_tEfNS_4arch4Sm80ELb0ELb1ELb0ELb1ELb1ELb0ELb1ELb0EEENS1_21CollectiveEpilogueFwdINS6_IJS8_SA_S9_EEENS6_IJNS7_ILi1EEESI_SI_EEESC_SE_Li128ELb1ELb1ELb0ELb0EEENS1_19SingleTileSchedulerILb1ELb0ELb1ELi128EEEEEEEEEvNT_6ParamsE,@"STO_CUDA_ENTRY STV_DEFAULT"
_ZN7cutlass13device_kernelIN5flash19enable_sm80_to_sm89INS1_16FlashAttnFwdSm80INS1_25CollectiveMainloopFwdSm80ILi4ELi1ELb0EN4cute5tupleIJNS5_1CILi128EEENS7_ILi48EEENS7_ILi96EEEEEELi96ENS_6half_tEfNS_4arch4Sm80ELb0ELb1ELb0ELb1ELb1ELb0ELb1ELb0EEENS1_21CollectiveEpilogueFwdINS6_IJS8_SA_S9_EEENS6_IJNS7_ILi1EEESI_SI_EEESC_SE_Li128ELb1ELb1ELb0ELb0EEENS1_19SingleTileSchedulerILb1ELb0ELb1ELi128EEEEEEEEEvNT_6ParamsE:
[----:B------:R-:W-:Y:S01]  /*0000*/  LDC R1, c[0x0][0x37c] ;  /* 0x0000df00ff017b82 */ /* 0x000fe20000000800 */
[----:B------:R-:W-:Y:S05]  /*0010*/  EXIT ;  /* 0x000000000000794d */ /* 0x000fea0003800000 */
.L_x_13:
        /* <DEDUP_REMOVED lines=14> */
.L_x_31:


//--------------------- .text._ZN7cutlass13device_kernelIN5flash19enable_sm80_to_sm89INS1_16FlashAttnFwdSm80INS1_25CollectiveMainloopFwdSm80ILi4ELi1ELb0EN4cute5tupleIJNS5_1CILi128EEENS7_ILi48EEENS7_ILi96EEEEEELi96ENS_6half_tEfNS_4arch4Sm80ELb0ELb1ELb0ELb1ELb1ELb1ELb1ELb0EEENS1_21CollectiveEpilogueFwdINS6_IJS8_SA_S9_EEENS6_IJNS7_ILi1EEESI_SI_EEESC_SE_Li128ELb1ELb1ELb0ELb0EEENS1_19SingleTileSchedulerILb1ELb0ELb1ELi128EEEEEEEEEvNT_6ParamsE --------------------------
	.section	.text._ZN7cutlass13device_kernelIN5flash19enable_sm80_to_sm89INS1_16FlashAttnFwdSm80INS1_25CollectiveMainloopFwdSm80ILi4ELi1ELb0EN4cute5tupleIJNS5_1CILi128EEENS7_ILi48EEENS7_ILi96EEEEEELi96ENS_6half_tEfNS_4arch4Sm80ELb0ELb1ELb0ELb1ELb1ELb1ELb1ELb0EEENS1_21CollectiveEpilogueFwdINS6_IJS8_SA_S9_EEENS6_IJNS7_ILi1EEESI_SI_EEESC_SE_Li128ELb1ELb1ELb0ELb0EEENS1_19SingleTileSchedulerILb1ELb0ELb1ELi128EEEEEEEEEvNT_6ParamsE,"ax",@progbits
	.align	128
.text._ZN7cutlass13device_kernelIN5flash19enable_sm80_to_sm89INS1_16FlashAttnFwdSm80INS1_25CollectiveMainloopFwdSm80ILi4ELi1ELb0EN4cute5tupleIJNS5_1CILi128EEENS7_ILi48EEENS7_ILi96EEEEEELi96ENS_6half_tEfNS_4arch4Sm80ELb0ELb1ELb0ELb1ELb1ELb1ELb1ELb0EEENS1_21CollectiveEpilogueFwdINS6_IJS8_SA_S9_EEENS6_IJNS7_ILi1EEESI_SI_EEESC_SE_Li128ELb1ELb1ELb0ELb0EEENS1_19SingleTileSchedulerILb1ELb0ELb1ELi128EEEEEEEEEvNT_6ParamsE:
        .type           _ZN7cutlass13device_kernelIN5flash19enable_sm80_to_sm89INS1_16FlashAttnFwdSm80INS1_25CollectiveMainloopFwdSm80ILi4ELi1ELb0EN4cute5tupleIJNS5_1CILi128EEENS7_ILi48EEENS7_ILi96EEEEEELi96ENS_6half_tEfNS_4arch4Sm80ELb0ELb1ELb0ELb1ELb1ELb1ELb1ELb0EEENS1_21CollectiveEpilogueFwdINS6_IJS8_SA_S9_EEENS6_IJNS7_ILi1EEESI_SI_EEESC_SE_Li128ELb1ELb1ELb0ELb0EEENS1_19SingleTileSchedulerILb1ELb0ELb1ELi128EEEEEEEEEvNT_6ParamsE,@function
        .size           _ZN7cutlass13device_kernelIN5flash19enable_sm80_to_sm89INS1_16FlashAttnFwdSm80INS1_25CollectiveMainloopFwdSm80ILi4ELi1ELb0EN4cute5tupleIJNS5_1CILi128EEENS7_ILi48EEENS7_ILi96EEEEEELi96ENS_6half_tEfNS_4arch4Sm80ELb0ELb1ELb0ELb1ELb1ELb1ELb1ELb0EEENS1_21CollectiveEpilogueFwdINS6_IJS8_SA_S9_EEENS6_IJNS7_ILi1EEESI_SI_EEESC_SE_Li128ELb1ELb1ELb0ELb0EEENS1_19SingleTileSchedulerILb1ELb0ELb1ELi128EEEEEEEEEvNT_6ParamsE,(.L_x_32 - _ZN7cutlass13device_kernelIN5flash19enable_sm80_to_sm89INS1_16FlashAttnFwdSm80INS1_25CollectiveMainloopFwdSm80ILi4ELi1ELb0EN4cute5tupleIJNS5_1CILi128EEENS7_ILi48EEENS7_ILi96EEEEEELi96ENS_6half_tEfNS_4arch4Sm80ELb0ELb1ELb0ELb1ELb1ELb1ELb1ELb0EEENS1_21CollectiveEpilogueFwdINS6_IJS8_SA_S9_EEENS6_IJNS7_ILi1EEESI_SI_EEESC_SE_Li128ELb1ELb1ELb0ELb0EEENS1_19SingleTileSchedulerILb1ELb0ELb1ELi128EEEEEEEEEvNT_6ParamsE)
        .other          _ZN7cutlass13device_kernelIN5flash19enable_sm80_to_sm89INS1_16FlashAttnFwdSm80INS1_25CollectiveMainloopFwdSm80ILi4ELi1ELb0EN4cute5tupleIJNS5_1CILi128EEENS7_ILi48EEENS7_ILi96EEEEEELi96ENS_6half_tEfNS_4arch4Sm80ELb0ELb1ELb0ELb1ELb1ELb1ELb1ELb0EEENS1_21CollectiveEpilogueFwdINS6_IJS8_SA_S9_EEENS6_IJNS7_ILi1EEESI_SI_EEESC_SE_Li128ELb1ELb1ELb0ELb0EEENS1_19SingleTileSchedulerILb1ELb0ELb1ELi128EEEEEEEEEvNT_6ParamsE,@"STO_CUDA_ENTRY STV_DEFAULT"
_ZN7cutlass13device_kernelIN5flash19enable_sm80_to_sm89INS1_16FlashAttnFwdSm80INS1_25CollectiveMainloopFwdSm80ILi4ELi1ELb0EN4cute5tupleIJNS5_1CILi128EEENS7_ILi48EEENS7_ILi96EEEEEELi96ENS_6half_tEfNS_4arch4Sm80ELb0ELb1ELb0ELb1ELb1ELb1ELb1ELb0EEENS1_21CollectiveEpilogueFwdINS6_IJS8_SA_S9_EEENS6_IJNS7_ILi1EEESI_SI_EEESC_SE_Li128ELb1ELb1ELb0ELb0EEENS1_19SingleTileSchedulerILb1ELb0ELb1ELi128EEEEEEEEEvNT_6ParamsE:
[----:B------:R-:W-:Y:S01]  /*0000*/  LDC R1, c[0x0][0x37c] ;  /* 0x0000df00ff017b82 */ /* 0x000fe20000000800 */
[----:B------:R-:W-:Y:S05]  /*0010*/  EXIT ;  /* 0x000000000000794d */ /* 0x000fea0003800000 */
.L_x_14:
        /* <DEDUP_REMOVED lines=14> */
.L_x_32:


//--------------------- .text._ZN7cutlass13device_kernelIN5flash19enable_sm80_to_sm89INS1_16FlashAttnFwdSm80INS1_25CollectiveMainloopFwdSm80ILi4ELi1ELb0EN4cute5tupleIJNS5_1CILi128EEENS7_ILi64EEENS7_ILi96EEEEEELi96ENS_6half_tEfNS_4arch4Sm80ELb1ELb0ELb0ELb0ELb1ELb0ELb1ELb0EEENS1_21CollectiveEpilogueFwdINS6_IJS8_SA_S9_EEENS6_IJNS7_ILi1EEESI_SI_EEESC_SE_Li128ELb0ELb1ELb0ELb0EEENS1_30DynamicPersistentTileSchedulerILi128ELi128ELb0ELb1ELb0EEEEEEEEEvNT_6ParamsE --------------------------
	.section	.text._ZN7cutlass13device_kernelIN5flash19enable_sm80_to_sm89INS1_16FlashAttnFwdSm80INS1_25CollectiveMainloopFwdSm80ILi4ELi1ELb0EN4cute5tupleIJNS5_1CILi128EEENS7_ILi64EEENS7_ILi96EEEEEELi96ENS_6half_tEfNS_4arch4Sm80ELb1ELb0ELb0ELb0ELb1ELb0ELb1ELb0EEENS1_21CollectiveEpilogueFwdINS6_IJS8_SA_S9_EEENS6_IJNS7_ILi1EEESI_SI_EEESC_SE_Li128ELb0ELb1ELb0ELb0EEENS1_30DynamicPersistentTileSchedulerILi128ELi128ELb0ELb1ELb0EEEEEEEEEvNT_6ParamsE,"ax",@progbits
	.align	128
.text._ZN7cutlass13device_kernelIN5flash19enable_sm80_to_sm89INS1_16FlashAttnFwdSm80INS1_25CollectiveMainloopFwdSm80ILi4ELi1ELb0EN4cute5tupleIJNS5_1CILi128EEENS7_ILi64EEENS7_ILi96EEEEEELi96ENS_6half_tEfNS_4arch4Sm80ELb1ELb0ELb0ELb0ELb1ELb0ELb1ELb0EEENS1_21CollectiveEpilogueFwdINS6_IJS8_SA_S9_EEENS6_IJNS7_ILi1EEESI_SI_EEESC_SE_Li128ELb0ELb1ELb0ELb0EEENS1_30DynamicPersistentTileSchedulerILi128ELi128ELb0ELb1ELb0EEEEEEEEEvNT_6ParamsE:
        .type           _ZN7cutlass13device_kernelIN5flash19enable_sm80_to_sm89INS1_16FlashAttnFwdSm80INS1_25CollectiveMainloopFwdSm80ILi4ELi1ELb0EN4cute5tupleIJNS5_1CILi128EEENS7_ILi64EEENS7_ILi96EEEEEELi96ENS_6half_tEfNS_4arch4Sm80ELb1ELb0ELb0ELb0ELb1ELb0ELb1ELb0EEENS1_21CollectiveEpilogueFwdINS6_IJS8_SA_S9_EEENS6_IJNS7_ILi1EEESI_SI_EEESC_SE_Li128ELb0ELb1ELb0ELb0EEENS1_30DynamicPersistentTileSchedulerILi128ELi128ELb0ELb1ELb0EEEEEEEEEvNT_6ParamsE,@function
        .size           _ZN7cutlass13device_kernelIN5flash19enable_sm80_to_sm89INS1_16FlashAttnFwdSm80INS1_25CollectiveMainloopFwdSm80ILi4ELi1ELb0EN4cute5tupleIJNS5_1CILi128EEENS7_ILi64EEENS7_ILi96EEEEEELi96ENS_6half_tEfNS_4arch4Sm80ELb1ELb0ELb0ELb0ELb1ELb0ELb1ELb0EEENS1_21CollectiveEpilogueFwdINS6_IJS8_SA_S9_EEENS6_IJNS7_ILi1EEESI_SI_EEESC_SE_Li128ELb0ELb1ELb0ELb0EEENS1_30DynamicPersistentTileSchedulerILi128ELi128ELb0ELb1ELb0EEEEEEEEEvNT_6ParamsE,(.L_x_33 - _ZN7cutlass13device_kernelIN5flash19enable_sm80_to_sm89INS1_16FlashAttnFwdSm80INS1_25CollectiveMainloopFwdSm80ILi4ELi1ELb0EN4cute5tupleIJNS5_1CILi128EEENS7_ILi64EEENS7_ILi96EEEEEELi96ENS_6half_tEfNS_4arch4Sm80ELb1ELb0ELb0ELb0ELb1ELb0ELb1ELb0EEENS1_21CollectiveEpilogueFwdINS6_IJS8_SA_S9_EEENS6_IJNS7_ILi1EEESI_SI_EEESC_SE_Li128ELb0ELb1ELb0ELb0EEENS1_30DynamicPersistentTileSchedulerILi128ELi128ELb0ELb1ELb0EEEEEEEEEvNT_6ParamsE)
        .other          _ZN7cutlass13device_kernelIN5flash19enable_sm80_to_sm89INS1_16FlashAttnFwdSm80INS1_25CollectiveMainloopFwdSm80ILi4ELi1ELb0EN4cute5tupleIJNS5_1CILi128EEENS7_ILi64EEENS7_ILi96EEEEEELi96ENS_6half_tEfNS_4arch4Sm80ELb1ELb0ELb0ELb0ELb1ELb0ELb1ELb0EEENS1_21CollectiveEpilogueFwdINS6_IJS8_SA_S9_EEENS6_IJNS7_ILi1EEESI_SI_EEESC_SE_Li128ELb0ELb1ELb0ELb0EEENS1_30DynamicPersistentTileSchedulerILi128ELi128ELb0ELb1ELb0EEEEEEEEEvNT_6ParamsE,@"STO_CUDA_ENTRY STV_DEFAULT"
_ZN7cutlass13device_kernelIN5flash19enable_sm80_to_sm89INS1_16FlashAttnFwdSm80INS1_25CollectiveMainloopFwdSm80ILi4ELi1ELb0EN4cute5tupleIJNS5_1CILi128EEENS7_ILi64EEENS7_ILi96EEEEEELi96ENS_6half_tEfNS_4arch4Sm80ELb1ELb0ELb0ELb0ELb1ELb0ELb1ELb0EEENS1_21CollectiveEpilogueFwdINS6_IJS8_SA_S9_EEENS6_IJNS7_ILi1EEESI_SI_EEESC_SE_Li128ELb0ELb1ELb0ELb0EEENS1_30DynamicPersistentTileSchedulerILi128ELi128ELb0ELb1ELb0EEEEEEEEEvNT_6ParamsE:
[----:B------:R-:W-:Y:S01]  /*0000*/  LDC R1, c[0x0][0x37c] ;  /* 0x0000df00ff017b82 */ /* 0x000fe20000000800 */
[----:B------:R-:W-:Y:S05]  /*0010*/  EXIT ;  /* 0x000000000000794d */ /* 0x000fea0003800000 */
.L_x_15:
        /* <DEDUP_REMOVED lines=14> */
.L_x_33:


//--------------------- .text._ZN7cutlass13device_kernelIN5flash19enable_sm80_to_sm89INS1_16FlashAttnFwdSm80INS1_25CollectiveMainloopFwdSm80ILi4ELi1ELb0EN4cute5tupleIJNS5_1CILi128EEENS7_ILi64EEENS7_ILi96EEEEEELi96ENS_6half_tEfNS_4arch4Sm80ELb1ELb0ELb0ELb1ELb1ELb0ELb1ELb0EEENS1_21CollectiveEpilogueFwdINS6_IJS8_SA_S9_EEENS6_IJNS7_ILi1EEESI_SI_EEESC_SE_Li128ELb1ELb1ELb0ELb0EEENS1_19SingleTileSchedulerILb1ELb0ELb1ELi128EEEEEEEEEvNT_6ParamsE --------------------------
	.section	.text._ZN7cutlass13device_kernelIN5flash19enable_sm80_to_sm89INS1_16FlashAttnFwdSm80INS1_25CollectiveMainloopFwdSm80ILi4ELi1ELb0EN4cute5tupleIJNS5_1CILi128EEENS7_ILi64EEENS7_ILi96EEEEEELi96ENS_6half_tEfNS_4arch4Sm80ELb1ELb0ELb0ELb1ELb1ELb0ELb1ELb0EEENS1_21CollectiveEpilogueFwdINS6_IJS8_SA_S9_EEENS6_IJNS7_ILi1EEESI_SI_EEESC_SE_Li128ELb1ELb1ELb0ELb0EEENS1_19SingleTileSchedulerILb1ELb0ELb1ELi128EEEEEEEEEvNT_6ParamsE,"ax",@progbits
	.align	128
.text._ZN7cutlass13device_kernelIN5flash19enable_sm80_to_sm89INS1_16FlashAttnFwdSm80INS1_25CollectiveMainloopFwdSm80ILi4ELi1ELb0EN4cute5tupleIJNS5_1CILi128EEENS7_ILi64EEENS7_ILi96EEEEEELi96ENS_6half_tEfNS_4arch4Sm80ELb1ELb0ELb0ELb1ELb1ELb0ELb1ELb0EEENS1_21CollectiveEpilogueFwdINS6_IJS8_SA_S9_EEENS6_IJNS7_ILi1EEESI_SI_EEESC_SE_Li128ELb1ELb1ELb0ELb0EEENS1_19SingleTileSchedulerILb1ELb0ELb1ELi128EEEEEEEEEvNT_6ParamsE:
        .type           _ZN7cutlass13device_kernelIN5flash19enable_sm80_to_sm89INS1_16FlashAttnFwdSm80INS1_25CollectiveMainloopFwdSm80ILi4ELi1ELb0EN4cute5tupleIJNS5_1CILi128EEENS7_ILi64EEENS7_ILi96EEEEEELi96ENS_6half_tEfNS_4arch4Sm80ELb1ELb0ELb0ELb1ELb1ELb0ELb1ELb0EEENS1_21CollectiveEpilogueFwdINS6_IJS8_SA_S9_EEENS6_IJNS7_ILi1EEESI_SI_EEESC_SE_Li128ELb1ELb1ELb0ELb0EEENS1_19SingleTileSchedulerILb1ELb0ELb1ELi128EEEEEEEEEvNT_6ParamsE,@function
        .size           _ZN7cutlass13device_kernelIN5flash19enable_sm80_to_sm89INS1_16FlashAttnFwdSm80INS1_25CollectiveMainloopFwdSm80ILi4ELi1ELb0EN4cute5tupleIJNS5_1CILi128EEENS7_ILi64EEENS7_ILi96EEEEEELi96ENS_6half_tEfNS_4arch4Sm80ELb1ELb0ELb0ELb1ELb1ELb0ELb1ELb0EEENS1_21CollectiveEpilogueFwdINS6_IJS8_SA_S9_EEENS6_IJNS7_ILi1EEESI_SI_EEESC_SE_Li128ELb1ELb1ELb0ELb0EEENS1_19SingleTileSchedulerILb1ELb0ELb1ELi128EEEEEEEEEvNT_6ParamsE,(.L_x_34 - _ZN7cutlass13device_kernelIN5flash19enable_sm80_to_sm89INS1_16FlashAttnFwdSm80INS1_25CollectiveMainloopFwdSm80ILi4ELi1ELb0EN4cute5tupleIJNS5_1CILi128EEENS7_ILi64EEENS7_ILi96EEEEEELi96ENS_6half_tEfNS_4arch4Sm80ELb1ELb0ELb0ELb1ELb1ELb0ELb1ELb0EEENS1_21CollectiveEpilogueFwdINS6_IJS8_SA_S9_EEENS6_IJNS7_ILi1EEESI_SI_EEESC_SE_Li128ELb1ELb1ELb0ELb0EEENS1_19SingleTileSchedulerILb1ELb0ELb1ELi128EEEEEEEEEvNT_6ParamsE)
        .other          _ZN7cutlass13device_kernelIN5flash19enable_sm80_to_sm89INS1_16FlashAttnFwdSm80INS1_25CollectiveMainloopFwdSm80ILi4ELi1ELb0EN4cute5tupleIJNS5_1CILi128EEENS7_ILi64EEENS7_ILi96EEEEEELi96ENS_6half_tEfNS_4arch4Sm80ELb1ELb0ELb0ELb1ELb1ELb0ELb1ELb0EEENS1_21CollectiveEpilogueFwdINS6_IJS8_SA_S9_EEENS6_IJNS7_ILi1EEESI_SI_EEESC_SE_Li128ELb1ELb1ELb0ELb0EEENS1_19SingleTileSchedulerILb1ELb0ELb1ELi128EEEEEEEEEvNT_6ParamsE,@"STO_CUDA_ENTRY STV_DEFAULT"
_ZN7cutlass13device_kernelIN5flash19enable_sm80_to_sm89INS1_16FlashAttnFwdSm80INS1_25CollectiveMainloopFwdSm80ILi4ELi1ELb0EN4cute5tupleIJNS5_1CILi128EEENS7_ILi64EEENS7_ILi96EEEEEELi96ENS_6half_tEfNS_4arch4Sm80ELb1ELb0ELb0ELb1ELb1ELb0ELb1ELb0EEENS1_21CollectiveEpilogueFwdINS6_IJS8_SA_S9_EEENS6_IJNS7_ILi1EEESI_SI_EEESC_SE_Li128ELb1ELb1ELb0ELb0EEENS1_19SingleTileSchedulerILb1ELb0ELb1ELi128EEEEEEEEEvNT_6ParamsE:
[----:B------:R-:W-:Y:S01]  /*0000*/  LDC R1, c[0x0][0x37c] ;  /* 0x0000df00ff017b82 */ /* 0x000fe20000000800 */
[----:B------:R-:W-:Y:S05]  /*0010*/  EXIT ;  /* 0x000000000000794d */ /* 0x000fea0003800000 */
.L_x_16:
        /* <DEDUP_REMOVED lines=14> */
.L_x_34:


//--------------------- .text._ZN7cutlass13device_kernelIN5flash19enable_sm80_to_sm89INS1_16FlashAttnFwdSm80INS1_25CollectiveMainloopFwdSm80ILi4ELi1ELb0EN4cute5tupleIJNS5_1CILi128EEENS7_ILi64EEENS7_ILi96EEEEEELi96ENS_6half_tEfNS_4arch4Sm80ELb1ELb0ELb0ELb1ELb1ELb1ELb1ELb0EEENS1_21CollectiveEpilogueFwdINS6_IJS8_SA_S9_EEENS6_IJNS7_ILi1EEESI_SI_EEESC_SE_Li128ELb1ELb1ELb0ELb0EEENS1_19SingleTileSchedulerILb1ELb0ELb1ELi128EEEEEEEEEvNT_6ParamsE --------------------------
	.section	.text._ZN7cutlass13device_kernelIN5flash19enable_sm80_to_sm89INS1_16FlashAttnFwdSm80INS1_25CollectiveMainloopFwdSm80ILi4ELi1ELb0EN4cute5tupleIJNS5_1CILi128EEENS7_ILi64EEENS7_ILi96EEEEEELi96ENS_6half_tEfNS_4arch4Sm80ELb1ELb0ELb0ELb1ELb1ELb1ELb1ELb0EEENS1_21CollectiveEpilogueFwdINS6_IJS8_SA_S9_EEENS6_IJNS7_ILi1EEESI_SI_EEESC_SE_Li128ELb1ELb1ELb0ELb0EEENS1_19SingleTileSchedulerILb1ELb0ELb1ELi128EEEEEEEEEvNT_6ParamsE,"ax",@progbits
	.align	128
.text._ZN7cutlass13device_kernelIN5flash19enable_sm80_to_sm89INS1_16FlashAttnFwdSm80INS1_25CollectiveMainloopFwdSm80ILi4ELi1ELb0EN4cute5tupleIJNS5_1CILi128EEENS7_ILi64EEENS7_ILi96EEEEEELi96ENS_6half_tEfNS_4arch4Sm80ELb1ELb0ELb0ELb1ELb1ELb1ELb1ELb0EEENS1_21CollectiveEpilogueFwdINS6_IJS8_SA_S9_EEENS6_IJNS7_ILi1EEESI_SI_EEESC_SE_Li128ELb1ELb1ELb0ELb0EEENS1_19SingleTileSchedulerILb1ELb0ELb1ELi128EEEEEEEEEvNT_6ParamsE:
        .type           _ZN7cutlass13device_kernelIN5flash19enable_sm80_to_sm89INS1_16FlashAttnFwdSm80INS1_25CollectiveMainloopFwdSm80ILi4ELi1ELb0EN4cute5tupleIJNS5_1CILi128EEENS7_ILi64EEENS7_ILi96EEEEEELi96ENS_6half_tEfNS_4arch4Sm80ELb1ELb0ELb0ELb1ELb1ELb1ELb1ELb0EEENS1_21CollectiveEpilogueFwdINS6_IJS8_SA_S9_EEENS6_IJNS7_ILi1EEESI_SI_EEESC_SE_Li128ELb1ELb1ELb0ELb0EEENS1_19SingleTileSchedulerILb1ELb0ELb1ELi128EEEEEEEEEvNT_6ParamsE,@function
        .size           _ZN7cutlass13device_kernelIN5flash19enable_sm80_to_sm89INS1_16FlashAttnFwdSm80INS1_25CollectiveMainloopFwdSm80ILi4ELi1ELb0EN4cute5tupleIJNS5_1CILi128EEENS7_ILi64EEENS7_ILi96EEEEEELi96ENS_6half_tEfNS_4arch4Sm80ELb1ELb0ELb0ELb1ELb1ELb1ELb1ELb0EEENS1_21CollectiveEpilogueFwdINS6_IJS8_SA_S9_EEENS6_IJNS7_ILi1EEESI_SI_EEESC_SE_Li128ELb1ELb1ELb0ELb0EEENS1_19SingleTileSchedulerILb1ELb0ELb1ELi128EEEEEEEEEvNT_6ParamsE,(.L_x_35 - _ZN7cutlass13device_kernelIN5flash19enable_sm80_to_sm89INS1_16FlashAttnFwdSm80INS1_25CollectiveMainloopFwdSm80ILi4ELi1ELb0EN4cute5tupleIJNS5_1CILi128EEENS7_ILi64EEENS7_ILi96EEEEEELi96ENS_6half_tEfNS_4arch4Sm80ELb1ELb0ELb0ELb1ELb1ELb1ELb1ELb0EEENS1_21CollectiveEpilogueFwdINS6_IJS8_SA_S9_EEENS6_IJNS7_ILi1EEESI_SI_EEESC_SE_Li128ELb1ELb1ELb0ELb0EEENS1_19SingleTileSchedulerILb1ELb0ELb1ELi128EEEEEEEEEvNT_6ParamsE)
        .other          _ZN7cutlass13device_kernelIN5flash19enable_sm80_to_sm89INS1_16FlashAttnFwdSm80INS1_25CollectiveMainloopFwdSm80ILi4ELi1ELb0EN4cute5tupleIJNS5_1CILi128EEENS7_ILi64EEENS7_ILi96EEEEEELi96ENS_6half_tEfNS_4arch4Sm80ELb1ELb0ELb0ELb1ELb1ELb1ELb1ELb0EEENS1_21CollectiveEpilogueFwdINS6_IJS8_SA_S9_EEENS6_IJNS7_ILi1EEESI_SI_EEESC_SE_Li128ELb1ELb1ELb0ELb0EEENS1_19SingleTileSchedulerILb1ELb0ELb1ELi128EEEEEEEEEvNT_6ParamsE,@"STO_CUDA_ENTRY STV_DEFAULT"
_ZN7cutlass13device_kernelIN5flash19enable_sm80_to_sm89INS1_16FlashAttnFwdSm80INS1_25CollectiveMainloopFwdSm80ILi4ELi1ELb0EN4cute5tupleIJNS5_1CILi128EEENS7_ILi64EEENS7_ILi96EEEEEELi96ENS_6half_tEfNS_4arch4Sm80ELb1ELb0ELb0ELb1ELb1ELb1ELb1ELb0EEENS1_21CollectiveEpilogueFwdINS6_IJS8_SA_S9_EEENS6_IJNS7_ILi1EEESI_SI_EEESC_SE_Li128ELb1ELb1ELb0ELb0EEENS1_19SingleTileSchedulerILb1ELb0ELb1ELi128EEEEEEEEEvNT_6ParamsE:
[----:B------:R-:W-:Y:S01]  /*0000*/  LDC R1, c[0x0][0x37c] ;  /* 0x0000df00ff017b82 */ /* 0x000fe20000000800 */
[----:B------:R-:W-:Y:S05]  /*0010*/  EXIT ;  /* 0x000000000000794d */ /* 0x000fea0003800000 */
.L_x_17:
        /* <DEDUP_REMOVED lines=14> */
.L_x_35:


//--------------------- .nv.shared.reserved.0     --------------------------
	.section	.nv.shared.reserved.0,"aw",@nobits
	.weak		__nv_reservedSMEM_offset_0_alias
	.size		__nv_reservedSMEM_offset_0_alias, 0, 64
	.other		__nv_reservedSMEM_offset_0_alias,@"STO_CUDA_RESERVED_SHARED STV_DEFAULT"
__nv_reservedSMEM_offset_0_alias:
	.zero		0
	.zero		64


//--------------------- .nv.global                --------------------------
	.section	.nv.global,"aw",@nobits
.nv.global:
	.type		_ZN82_INTERNAL_bb8e5333_46_flash_fwd_hdim96_fp16_paged_softcapall_sm80_cu_f3e6f9ee_37374cute1_E,@object
	.size		_ZN82_INTERNAL_bb8e5333_46_flash_fwd_hdim96_fp16_paged_softcapall_sm80_cu_f3e6f9ee_37374cute1_E,(_ZN82_INTERNAL_bb8e5333_46_flash_fwd_hdim96_fp16_paged_softcapall_sm80_cu_f3e6f9ee_37374cuda3std3__45__cpo6cbeginE - _ZN82_INTERNAL_bb8e5333_46_flash_fwd_hdim96_fp16_paged_softcapall_sm80_cu_f3e6f9ee_37374cute1_E)
_ZN82_INTERNAL_bb8e5333_46_flash_fwd_hdim96_fp16_paged_softcapall_sm80_cu_f3e6f9ee_37374cute1_E:
	.zero		1
	.type		_ZN82_INTERNAL_bb8e5333_46_flash_fwd_hdim96_fp16_paged_softcapall_sm80_cu_f3e6f9ee_37374cuda3std3__45__cpo6cbeginE,@object
	.size		_ZN82_INTERNAL_bb8e5333_46_flash_fwd_hdim96_fp16_paged_softcapall_sm80_cu_f3e6f9ee_37374cuda3std3__45__cpo6cbeginE,(_ZN82_INTERNAL_bb8e5333_46_flash_fwd_hdim96_fp16_paged_softcapall_sm80_cu_f3e6f9ee_37374cuda3std3__48in_placeE - _ZN82_INTERNAL_bb8e5333_46_flash_fwd_hdim96_fp16_paged_softcapall_sm80_cu_f3e6f9ee_37374cuda3std3__45__cpo6cbeginE)
_ZN82_INTERNAL_bb8e5333_46_flash_fwd_hdim96_fp16_paged_softcapall_sm80_cu_f3e6f9ee_37374cuda3std3__45__cpo6cbeginE:
	.zero		1
	.type		_ZN82_INTERNAL_bb8e5333_46_flash_fwd_hdim96_fp16_paged_softcapall_sm80_cu_f3e6f9ee_37374cuda3std3__48in_placeE,@object
	.size		_ZN82_INTERNAL_bb8e5333_46_flash_fwd_hdim96_fp16_paged_softcapall_sm80_cu_f3e6f9ee_37374cuda3std3__48in_placeE,(_ZN82_INTERNAL_bb8e5333_46_flash_fwd_hdim96_fp16_paged_softcapall_sm80_cu_f3e6f9ee_37374cuda3std6ranges3__45__cpo9iter_moveE - _ZN82_INTERNAL_bb8e5333_46_flash_fwd_hdim96_fp16_paged_softcapall_sm80_cu_f3e6f9ee_37374cuda3std3__48in_placeE)
_ZN82_INTERNAL_bb8e5333_46_flash_fwd_hdim96_fp16_paged_softcapall_sm80_cu_f3e6f9ee_37374cuda3std3__48in_placeE:
	.zero		1
	.type		_ZN82_INTERNAL_bb8e5333_46_flash_fwd_hdim96_fp16_paged_softcapall_sm80_cu_f3e6f9ee_37374cuda3std6ranges3__45__cpo9iter_moveE,@object
	.size		_ZN82_INTERNAL_bb8e5333_46_flash_fwd_hdim96_fp16_paged_softcapall_sm80_cu_f3e6f9ee_37374cuda3std6ranges3__45__cpo9iter_moveE,(_ZN82_INTERNAL_bb8e5333_46_flash_fwd_hdim96_fp16_paged_softcapall_sm80_cu_f3e6f9ee_37374cuda3std3__45__cpo5beginE - _ZN82_INTERNAL_bb8e5333_46_flash_fwd_hdim96_fp16_paged_softcapall_sm80_cu_f3e6f9ee_37374cuda3std6ranges3__45__cpo9iter_moveE)
_ZN82_INTERNAL_bb8e5333_46_flash_fwd_hdim96_fp16_paged_softcapall_sm80_cu_f3e6f9ee_37374cuda3std6ranges3__45__cpo9iter_moveE:
	.zero		1
	.type		_ZN82_INTERNAL_bb8e5333_46_flash_fwd_hdim96_fp16_paged_softcapall_sm80_cu_f3e6f9ee_37374cuda3std3__45__cpo5beginE,@object
	.size		_ZN82_INTERNAL_bb8e5333_46_flash_fwd_hdim96_fp16_paged_softcapall_sm80_cu_f3e6f9ee_37374cuda3std3__45__cpo5beginE,(_ZN82_INTERNAL_bb8e5333_46_flash_fwd_hdim96_fp16_paged_softcapall_sm80_cu_f3e6f9ee_37374cuda3std3__484_GLOBAL__N__bb8e5333_46_flash_fwd_hdim96_fp16_paged_softcapall_sm80_cu_f3e6f9ee_37376ignoreE - _ZN82_INTERNAL_bb8e5333_46_flash_fwd_hdim96_fp16_paged_softcapall_sm80_cu_f3e6f9ee_37374cuda3std3__45__cpo5beginE)
_ZN82_INTERNAL_bb8e5333_46_flash_fwd_hdim96_fp16_paged_softcapall_sm80_cu_f3e6f9ee_37374cuda3std3__45__cpo5beginE:
	.zero		1
	.type		_ZN82_INTERNAL_bb8e5333_46_flash_fwd_hdim96_fp16_paged_softcapall_sm80_cu_f3e6f9ee_37374cuda3std3__484_GLOBAL__N__bb8e5333_46_flash_fwd_hdim96_fp16_paged_softcapall_sm80_cu_f3e6f9ee_37376ignoreE,@object
	.size		_ZN82_INTERNAL_bb8e5333_46_flash_fwd_hdim96_fp16_paged_softcapall_sm80_cu_f3e6f9ee_37374cuda3std3__484_GLOBAL__N__bb8e5333_46_flash_fwd_hdim96_fp16_paged_softcapall_sm80_cu_f3e6f9ee_37376ignoreE,(_ZN82_INTERNAL_bb8e5333_46_flash_fwd_hdim96_fp16_paged_softcapall_sm80_cu_f3e6f9ee_37374cute7productE - _ZN82_INTERNAL_bb8e5333_46_flash_fwd_hdim96_fp16_paged_softcapall_sm80_cu_f3e6f9ee_37374cuda3std3__484_GLOBAL__N__bb8e5333_46_flash_fwd_hdim96_fp16_paged_softcapall_sm80_cu_f3e6f9ee_37376ignoreE)
_ZN82_INTERNAL_bb8e5333_46_flash_fwd_hdim96_fp16_paged_softcapall_sm80_cu_f3e6f9ee_37374cuda3std3__484_GLOBAL__N__bb8e5333_46_flash_fwd_hdim96_fp16_paged_softcapall_sm80_cu_f3e6f9ee_37376ignoreE:
	.zero		1
	.type		_ZN82_INTERNAL_bb8e5333_46_flash_fwd_hdim96_fp16_paged_softcapall_sm80_cu_f3e6f9ee_37374cute7productE,@object
	.size		_ZN82_INTERNAL_bb8e5333_46_flash_fwd_hdim96_fp16_paged_softcapall_sm80_cu_f3e6f9ee_37374cute7productE,(_ZN82_INTERNAL_bb8e5333_46_flash_fwd_hdim96_fp16_paged_softcapall_sm80_cu_f3e6f9ee_37374cuda3std3__45__cpo3endE - _ZN82_INTERNAL_bb8e5333_46_flash_fwd_hdim96_fp16_paged_softcapall_sm80_cu_f3e6f9ee_37374cute7productE)
_ZN82_INTERNAL_bb8e5333_46_flash_fwd_hdim96_fp16_paged_softcapall_sm80_cu_f3e6f9ee_37374cute7productE:
	.zero		1
	.type		_ZN82_INTERNAL_bb8e5333_46_flash_fwd_hdim96_fp16_paged_softcapall_sm80_cu_f3e6f9ee_37374cuda3std3__45__cpo3endE,@object
	.size		_ZN82_INTERNAL_bb8e5333_46_flash_fwd_hdim96_fp16_paged_softcapall_sm80_cu_f3e6f9ee_37374cuda3std3__45__cpo3endE,(_ZN82_INTERNAL_bb8e5333_46_flash_fwd_hdim96_fp16_paged_softcapall_sm80_cu_f3e6f9ee_37374cuda3std3__419piecewise_constructE - _ZN82_INTERNAL_bb8e5333_46_flash_fwd_hdim96_fp16_paged_softcapall_sm80_cu_f3e6f9ee_37374cuda3std3__45__cpo3endE)
_ZN82_INTERNAL_bb8e5333_46_flash_fwd_hdim96_fp16_paged_softcapall_sm80_cu_f3e6f9ee_37374cuda3std3__45__cpo3endE:
	.zero		1
	.type		_ZN82_INTERNAL_bb8e5333_46_flash_fwd_hdim96_fp16_paged_softcapall_sm80_cu_f3e6f9ee_37374cuda3std3__419piecewise_constructE,@object
	.size		_ZN82_INTERNAL_bb8e5333_46_flash_fwd_hdim96_fp16_paged_softcapall_sm80_cu_f3e6f9ee_37374cuda3std3__419piecewise_constructE,(_ZN82_INTERNAL_bb8e5333_46_flash_fwd_hdim96_fp16_paged_softcapall_sm80_cu_f3e6f9ee_37374cuda3std3__45__cpo4cendE - _ZN82_INTERNAL_bb8e5333_46_flash_fwd_hdim96_fp16_paged_softcapall_sm80_cu_f3e6f9ee_37374cuda3std3__419piecewise_constructE)
_ZN82_INTERNAL_bb8e5333_46_flash_fwd_hdim96_fp16_paged_softcapall_sm80_cu_f3e6f9ee_37374cuda3std3__419piecewise_constructE:
	.zero		1
	.type		_ZN82_INTERNAL_bb8e5333_46_flash_fwd_hdim96_fp16_paged_softcapall_sm80_cu_f3e6f9ee_37374cuda3std3__45__cpo4cendE,@object
	.size		_ZN82_INTERNAL_bb8e5333_46_flash_fwd_hdim96_fp16_paged_softcapall_sm80_cu_f3e6f9ee_37374cuda3std3__45__cpo4cendE,(_ZN82_INTERNAL_bb8e5333_46_flash_fwd_hdim96_fp16_paged_softcapall_sm80_cu_f3e6f9ee_37374cuda3std6ranges3__45__cpo4swapE - _ZN82_INTERNAL_bb8e5333_46_flash_fwd_hdim96_fp16_paged_softcapall_sm80_cu_f3e6f9ee_37374cuda3std3__45__cpo4cendE)
_ZN82_INTERNAL_bb8e5333_46_flash_fwd_hdim96_fp16_paged_softcapall_sm80_cu_f3e6f9ee_37374cuda3std3__45__cpo4cendE:
	.zero		1
	.type		_ZN82_INTERNAL_bb8e5333_46_flash_fwd_hdim96_fp16_paged_softcapall_sm80_cu_f3e6f9ee_37374cuda3std6ranges3__45__cpo4swapE,@object
	.size		_ZN82_INTERNAL_bb8e5333_46_flash_fwd_hdim96_fp16_paged_softcapall_sm80_cu_f3e6f9ee_37374cuda3std6ranges3__45__cpo4swapE,(.L_7 - _ZN82_INTERNAL_bb8e5333_46_flash_fwd_hdim96_fp16_paged_softcapall_sm80_cu_f3e6f9ee_37374cuda3std6ranges3__45__cpo4swapE)
_ZN82_INTERNAL_bb8e5333_46_flash_fwd_hdim96_fp16_paged_softcapall_sm80_cu_f3e6f9ee_37374cuda3std6ranges3__45__cpo4swapE:
	.zero		1
.L_7:


//--------------------- .nv.constant0._ZN7cutlass13device_kernelIN5flash19enable_sm80_to_sm89INS1_16FlashAttnFwdSm80INS1_25CollectiveMainloopFwdSm80ILi4ELi1ELb0EN4cute5tupleIJNS5_1CILi128EEENS7_ILi64EEENS7_ILi96EEEEEELi96ENS_6half_tEfNS_4arch4Sm80ELb0ELb0ELb1ELb0ELb1ELb0ELb1ELb0EEENS1_21CollectiveEpilogueFwdINS6_IJS8_SA_S9_EEENS6_IJNS7_ILi1EEESI_SI_EEESC_SE_Li128ELb0ELb1ELb0ELb0EEENS1_19SingleTileSchedulerILb0ELb0ELb1ELi128EEEEEEEEEvNT_6ParamsE --------------------------
	.section	.nv.constant0._ZN7cutlass13device_kernelIN5flash19enable_sm80_to_sm89INS1_16FlashAttnFwdSm80INS1_25CollectiveMainloopFwdSm80ILi4ELi1ELb0EN4cute5tupleIJNS5_1CILi128EEENS7_ILi64EEENS7_ILi96EEEEEELi96ENS_6half_tEfNS_4arch4Sm80ELb0ELb0ELb1ELb0ELb1ELb0ELb1ELb0EEENS1_21CollectiveEpilogueFwdINS6_IJS8_SA_S9_EEENS6_IJNS7_ILi1EEESI_SI_EEESC_SE_Li128ELb0ELb1ELb0ELb0EEENS1_19SingleTileSchedulerILb0ELb0ELb1ELi128EEEEEEEEEvNT_6ParamsE,"a",@progbits
	.sectionflags	@""
	.align	4
.nv.constant0._ZN7cutlass13device_kernelIN5flash19enable_sm80_to_sm89INS1_16FlashAttnFwdSm80INS1_25CollectiveMainloopFwdSm80ILi4ELi1ELb0EN4cute5tupleIJNS5_1CILi128EEENS7_ILi64EEENS7_ILi96EEEEEELi96ENS_6half_tEfNS_4arch4Sm80ELb0ELb0ELb1ELb0ELb1ELb0ELb1ELb0EEENS1_21CollectiveEpilogueFwdINS6_IJS8_SA_S9_EEENS6_IJNS7_ILi1EEESI_SI_EEESC_SE_Li128ELb0ELb1ELb0ELb0EEENS1_19SingleTileSchedulerILb0ELb0ELb1ELi128EEEEEEEEEvNT_6ParamsE:
	.zero		1944


//--------------------- .nv.constant0._ZN7cutlass13device_kernelIN5flash19enable_sm80_to_sm89INS1_16FlashAttnFwdSm80INS1_25CollectiveMainloopFwdSm80ILi4ELi1ELb0EN4cute5tupleIJNS5_1CILi128EEENS7_ILi64EEENS7_ILi96EEEEEELi96ENS_6half_tEfNS_4arch4Sm80ELb0ELb0ELb1ELb1ELb1ELb0ELb1ELb0EEENS1_21CollectiveEpilogueFwdINS6_IJS8_SA_S9_EEENS6_IJNS7_ILi1EEESI_SI_EEESC_SE_Li128ELb1ELb1ELb0ELb0EEENS1_19SingleTileSchedulerILb1ELb0ELb1ELi128EEEEEEEEEvNT_6ParamsE --------------------------
	.section	.nv.constant0._ZN7cutlass13device_kernelIN5flash19enable_sm80_to_sm89INS1_16FlashAttnFwdSm80INS1_25CollectiveMainloopFwdSm80ILi4ELi1ELb0EN4cute5tupleIJNS5_1CILi128EEENS7_ILi64EEENS7_ILi96EEEEEELi96ENS_6half_tEfNS_4arch4Sm80ELb0ELb0ELb1ELb1ELb1ELb0ELb1ELb0EEENS1_21CollectiveEpilogueFwdINS6_IJS8_SA_S9_EEENS6_IJNS7_ILi1EEESI_SI_EEESC_SE_Li128ELb1ELb1ELb0ELb0EEENS1_19SingleTileSchedulerILb1ELb0ELb1ELi128EEEEEEEEEvNT_6ParamsE,"a",@progbits
	.sectionflags	@""
	.align	4
.nv.constant0._ZN7cutlass13device_kernelIN5flash19enable_sm80_to_sm89INS1_16FlashAttnFwdSm80INS1_25CollectiveMainloopFwdSm80ILi4ELi1ELb0EN4cute5tupleIJNS5_1CILi128EEENS7_ILi64EEENS7_ILi96EEEEEELi96ENS_6half_tEfNS_4arch4Sm80ELb0ELb0ELb1ELb1ELb1ELb0ELb1ELb0EEENS1_21CollectiveEpilogueFwdINS6_IJS8_SA_S9_EEENS6_IJNS7_ILi1EEESI_SI_EEESC_SE_Li128ELb1ELb1ELb0ELb0EEENS1_19SingleTileSchedulerILb1ELb0ELb1ELi128EEEEEEEEEvNT_6ParamsE:
	.zero		1944


//--------------------- .nv.constant0._ZN7cutlass13device_kernelIN5flash19enable_sm80_to_sm89INS1_16FlashAttnFwdSm80INS1_25CollectiveMainloopFwdSm80ILi4ELi1ELb0EN4cute5tupleIJNS5_1CILi128EEENS7_ILi64EEENS7_ILi96EEEEEELi96ENS_6half_tEfNS_4arch4Sm80ELb0ELb0ELb1ELb1ELb1ELb1ELb1ELb0EEENS1_21CollectiveEpilogueFwdINS6_IJS8_SA_S9_EEENS6_IJNS7_ILi1EEESI_SI_EEESC_SE_Li128ELb1ELb1ELb0ELb0EEENS1_19SingleTileSchedulerILb1ELb0ELb1ELi128EEEEEEEEEvNT_6ParamsE --------------------------
	.section	.nv.constant0._ZN7cutlass13device_kernelIN5flash19enable_sm80_to_sm89INS1_16FlashAttnFwdSm80INS1_25CollectiveMainloopFwdSm80ILi4ELi1ELb0EN4cute5tupleIJNS5_1CILi128EEENS7_ILi64EEENS7_ILi96EEEEEELi96ENS_6half_tEfNS_4arch4Sm80ELb0ELb0ELb1ELb1ELb1ELb1ELb1ELb0EEENS1_21CollectiveEpilogueFwdINS6_IJS8_SA_S9_EEENS6_IJNS7_ILi1EEESI_SI_EEESC_SE_Li128ELb1ELb1ELb0ELb0EEENS1_19SingleTileSchedulerILb1ELb0ELb1ELi128EEEEEEEEEvNT_6ParamsE,"a",@progbits
	.sectionflags	@""
	.align	4
.nv.constant0._ZN7cutlass13device_kernelIN5flash19enable_sm80_to_sm89INS1_16FlashAttnFwdSm80INS1_25CollectiveMainloopFwdSm80ILi4ELi1ELb0EN4cute5tupleIJNS5_1CILi128EEENS7_ILi64EEENS7_ILi96EEEEEELi96ENS_6half_tEfNS_4arch4Sm80ELb0ELb0ELb1ELb1ELb1ELb1ELb1ELb0EEENS1_21CollectiveEpilogueFwdINS6_IJS8_SA_S9_EEENS6_IJNS7_ILi1EEESI_SI_EEESC_SE_Li128ELb1ELb1ELb0ELb0EEENS1_19SingleTileSchedulerILb1ELb0ELb1ELi128EEEEEEEEEvNT_6ParamsE:
	.zero		1944


//--------------------- .nv.constant0._ZN7cutlass13device_kernelIN5flash19enable_sm80_to_sm89INS1_16FlashAttnFwdSm80INS1_25CollectiveMainloopFwdSm80ILi4ELi1ELb0EN4cute5tupleIJNS5_1CILi128EEENS7_ILi48EEENS7_ILi96EEEEEELi96ENS_6half_tEfNS_4arch4Sm80ELb0ELb1ELb1ELb0ELb1ELb0ELb1ELb0EEENS1_21CollectiveEpilogueFwdINS6_IJS8_SA_S9_EEENS6_IJNS7_ILi1EEESI_SI_EEESC_SE_Li128ELb0ELb1ELb0ELb0EEENS1_19SingleTileSchedulerILb0ELb0ELb1ELi128EEEEEEEEEvNT_6ParamsE --------------------------
	.section	.nv.constant0._ZN7cutlass13device_kernelIN5flash19enable_sm80_to_sm89INS1_16FlashAttnFwdSm80INS1_25CollectiveMainloopFwdSm80ILi4ELi1ELb0EN4cute5tupleIJNS5_1CILi128EEENS7_ILi48EEENS7_ILi96EEEEEELi96ENS_6half_tEfNS_4arch4Sm80ELb0ELb1ELb1ELb0ELb1ELb0ELb1ELb0EEENS1_21CollectiveEpilogueFwdINS6_IJS8_SA_S9_EEENS6_IJNS7_ILi1EEESI_SI_EEESC_SE_Li128ELb0ELb1ELb0ELb0EEENS1_19SingleTileSchedulerILb0ELb0ELb1ELi128EEEEEEEEEvNT_6ParamsE,"a",@progbits
	.sectionflags	@""
	.align	4
.nv.constant0._ZN7cutlass13device_kernelIN5flash19enable_sm80_to_sm89INS1_16FlashAttnFwdSm80INS1_25CollectiveMainloopFwdSm80ILi4ELi1ELb0EN4cute5tupleIJNS5_1CILi128EEENS7_ILi48EEENS7_ILi96EEEEEELi96ENS_6half_tEfNS_4arch4Sm80ELb0ELb1ELb1ELb0ELb1ELb0ELb1ELb0EEENS1_21CollectiveEpilogueFwdINS6_IJS8_SA_S9_EEENS6_IJNS7_ILi1EEESI_SI_EEESC_SE_Li128ELb0ELb1ELb0ELb0EEENS1_19SingleTileSchedulerILb0ELb0ELb1ELi128EEEEEEEEEvNT_6ParamsE:
	.zero		1944


//--------------------- .nv.constant0._ZN7cutlass13device_kernelIN5flash19enable_sm80_to_sm89INS1_16FlashAttnFwdSm80INS1_25CollectiveMainloopFwdSm80ILi4ELi1ELb0EN4cute5tupleIJNS5_1CILi128EEENS7_ILi48EEENS7_ILi96EEEEEELi96ENS_6half_tEfNS_4arch4Sm80ELb0ELb1ELb1ELb1ELb1ELb0ELb1ELb0EEENS1_21CollectiveEpilogueFwdINS6_IJS8_SA_S9_EEENS6_IJNS7_ILi1EEESI_SI_EEESC_SE_Li128ELb1ELb1ELb0ELb0EEENS1_19SingleTileSchedulerILb1ELb0ELb1ELi128EEEEEEEEEvNT_6ParamsE --------------------------
	.section	.nv.constant0._ZN7cutlass13device_kernelIN5flash19enable_sm80_to_sm89INS1_16FlashAttnFwdSm80INS1_25CollectiveMainloopFwdSm80ILi4ELi1ELb0EN4cute5tupleIJNS5_1CILi128EEENS7_ILi48EEENS7_ILi96EEEEEELi96ENS_6half_tEfNS_4arch4Sm80ELb0ELb1ELb1ELb1ELb1ELb0ELb1ELb0EEENS1_21CollectiveEpilogueFwdINS6_IJS8_SA_S9_EEENS6_IJNS7_ILi1EEESI_SI_EEESC_SE_Li128ELb1ELb1ELb0ELb0EEENS1_19SingleTileSchedulerILb1ELb0ELb1ELi128EEEEEEEEEvNT_6ParamsE,"a",@progbits
	.sectionflags	@""
	.align	4
.nv.constant0._ZN7cutlass13device_kernelIN5flash19enable_sm80_to_sm89INS1_16FlashAttnFwdSm80INS1_25CollectiveMainloopFwdSm80ILi4ELi1ELb0EN4cute5tupleIJNS5_1CILi128EEENS7_ILi48EEENS7_ILi96EEEEEELi96ENS_6half_tEfNS_4arch4Sm80ELb0ELb1ELb1ELb1ELb1ELb0ELb1ELb0EEENS1_21CollectiveEpilogueFwdINS6_IJS8_SA_S9_EEENS6_IJNS7_ILi1EEESI_SI_EEESC_SE_Li128ELb1ELb1ELb0ELb0EEENS1_19SingleTileSchedulerILb1ELb0ELb1ELi128EEEEEEEEEvNT_6ParamsE:
	.zero		1944


//--------------------- .nv.constant0._ZN7cutlass13device_kernelIN5flash19enable_sm80_to_sm89INS1_16FlashAttnFwdSm80INS1_25CollectiveMainloopFwdSm80ILi4ELi1ELb0EN4cute5tupleIJNS5_1CILi128EEENS7_ILi48EEENS7_ILi96EEEEEELi96ENS_6half_tEfNS_4arch4Sm80ELb0ELb1ELb1ELb1ELb1ELb1ELb1ELb0EEENS1_21CollectiveEpilogueFwdINS6_IJS8_SA_S9_EEENS6_IJNS7_ILi1EEESI_SI_EEESC_SE_Li128ELb1ELb1ELb0ELb0EEENS1_19SingleTileSchedulerILb1ELb0ELb1ELi128EEEEEEEEEvNT_6ParamsE --------------------------
	.section	.nv.constant0._ZN7cutlass13device_kernelIN5flash19enable_sm80_to_sm89INS1_16FlashAttnFwdSm80INS1_25CollectiveMainloopFwdSm80ILi4ELi1ELb0EN4cute5tupleIJNS5_1CILi128EEENS7_ILi48EEENS7_ILi96EEEEEELi96ENS_6half_tEfNS_4arch4Sm80ELb0ELb1ELb1ELb1ELb1ELb1ELb1ELb0EEENS1_21CollectiveEpilogueFwdINS6_IJS8_SA_S9_EEENS6_IJNS7_ILi1EEESI_SI_EEESC_SE_Li128ELb1ELb1ELb0ELb0EEENS1_19SingleTileSchedulerILb1ELb0ELb1ELi128EEEEEEEEEvNT_6ParamsE,"a",@progbits
	.sectionflags	@""
	.align	4
.nv.constant0._ZN7cutlass13device_kernelIN5flash19enable_sm80_to_sm89INS1_16FlashAttnFwdSm80INS1_25CollectiveMainloopFwdSm80ILi4ELi1ELb0EN4cute5tupleIJNS5_1CILi128EEENS7_ILi48EEENS7_ILi96EEEEEELi96ENS_6half_tEfNS_4arch4Sm80ELb0ELb1ELb1ELb1ELb1ELb1ELb1ELb0EEENS1_21CollectiveEpilogueFwdINS6_IJS8_SA_S9_EEENS6_IJNS7_ILi1EEESI_SI_EEESC_SE_Li128ELb1ELb1ELb0ELb0EEENS1_19SingleTileSchedulerILb1ELb0ELb1ELi128EEEEEEEEEvNT_6ParamsE:
	.zero		1944


//--------------------- .nv.constant0._ZN7cutlass13device_kernelIN5flash19enable_sm80_to_sm89INS1_16FlashAttnFwdSm80INS1_25CollectiveMainloopFwdSm80ILi4ELi1ELb0EN4cute5tupleIJNS5_1CILi128EEENS7_ILi64EEENS7_ILi96EEEEEELi96ENS_6half_tEfNS_4arch4Sm80ELb1ELb0ELb1ELb0ELb1ELb0ELb1ELb0EEENS1_21CollectiveEpilogueFwdINS6_IJS8_SA_S9_EEENS6_IJNS7_ILi1EEESI_SI_EEESC_SE_Li128ELb0ELb1ELb0ELb0EEENS1_30DynamicPersistentTileSchedulerILi128ELi128ELb0ELb1ELb0EEEEEEEEEvNT_6ParamsE --------------------------
	.section	.nv.constant0._ZN7cutlass13device_kernelIN5flash19enable_sm80_to_sm89INS1_16FlashAttnFwdSm80INS1_25CollectiveMainloopFwdSm80ILi4ELi1ELb0EN4cute5tupleIJNS5_1CILi128EEENS7_ILi64EEENS7_ILi96EEEEEELi96ENS_6half_tEfNS_4arch4Sm80ELb1ELb0ELb1ELb0ELb1ELb0ELb1ELb0EEENS1_21CollectiveEpilogueFwdINS6_IJS8_SA_S9_EEENS6_IJNS7_ILi1EEESI_SI_EEESC_SE_Li128ELb0ELb1ELb0ELb0EEENS1_30DynamicPersistentTileSchedulerILi128ELi128ELb0ELb1ELb0EEEEEEEEEvNT_6ParamsE,"a",@progbits
	.sectionflags	@""
	.align	4
.nv.constant0._ZN7cutlass13device_kernelIN5flash19enable_sm80_to_sm89INS1_16FlashAttnFwdSm80INS1_25CollectiveMainloopFwdSm80ILi4ELi1ELb0EN4cute5tupleIJNS5_1CILi128EEENS7_ILi64EEENS7_ILi96EEEEEELi96ENS_6half_tEfNS_4arch4Sm80ELb1ELb0ELb1ELb0ELb1ELb0ELb1ELb0EEENS1_21CollectiveEpilogueFwdINS6_IJS8_SA_S9_EEENS6_IJNS7_ILi1EEESI_SI_EEESC_SE_Li128ELb0ELb1ELb0ELb0EEENS1_30DynamicPersistentTileSchedulerILi128ELi128ELb0ELb1ELb0EEEEEEEEEvNT_6ParamsE:
	.zero		1960


//--------------------- .nv.constant0._ZN7cutlass13device_kernelIN5flash19enable_sm80_to_sm89INS1_16FlashAttnFwdSm80INS1_25CollectiveMainloopFwdSm80ILi4ELi1ELb0EN4cute5tupleIJNS5_1CILi128EEENS7_ILi64EEENS7_ILi96EEEEEELi96ENS_6half_tEfNS_4arch4Sm80ELb1ELb0ELb1ELb1ELb1ELb0ELb1ELb0EEENS1_21CollectiveEpilogueFwdINS6_IJS8_SA_S9_EEENS6_IJNS7_ILi1EEESI_SI_EEESC_SE_Li128ELb1ELb1ELb0ELb0EEENS1_19SingleTileSchedulerILb1ELb0ELb1ELi128EEEEEEEEEvNT_6ParamsE --------------------------
	.section	.nv.constant0._ZN7cutlass13device_kernelIN5flash19enable_sm80_to_sm89INS1_16FlashAttnFwdSm80INS1_25CollectiveMainloopFwdSm80ILi4ELi1ELb0EN4cute5tupleIJNS5_1CILi128EEENS7_ILi64EEENS7_ILi96EEEEEELi96ENS_6half_tEfNS_4arch4Sm80ELb1ELb0ELb1ELb1ELb1ELb0ELb1ELb0EEENS1_21CollectiveEpilogueFwdINS6_IJS8_SA_S9_EEENS6_IJNS7_ILi1EEESI_SI_EEESC_SE_Li128ELb1ELb1ELb0ELb0EEENS1_19SingleTileSchedulerILb1ELb0ELb1ELi128EEEEEEEEEvNT_6ParamsE,"a",@progbits
	.sectionflags	@""
	.align	4
.nv.constant0._ZN7cutlass13device_kernelIN5flash19enable_sm80_to_sm89INS1_16FlashAttnFwdSm80INS1_25CollectiveMainloopFwdSm80ILi4ELi1ELb0EN4cute5tupleIJNS5_1CILi128EEENS7_ILi64EEENS7_ILi96EEEEEELi96ENS_6half_tEfNS_4arch4Sm80ELb1ELb0ELb1ELb1ELb1ELb0ELb1ELb0EEENS1_21CollectiveEpilogueFwdINS6_IJS8_SA_S9_EEENS6_IJNS7_ILi1EEESI_SI_EEESC_SE_Li128ELb1ELb1ELb0ELb0EEENS1_19SingleTileSchedulerILb1ELb0ELb1ELi128EEEEEEEEEvNT_6ParamsE:
	.zero		1944


//--------------------- .nv.constant0._ZN7cutlass13device_kernelIN5flash19enable_sm80_to_sm89INS1_16FlashAttnFwdSm80INS1_25CollectiveMainloopFwdSm80ILi4ELi1ELb0EN4cute5tupleIJNS5_1CILi128EEENS7_ILi64EEENS7_ILi96EEEEEELi96ENS_6half_tEfNS_4arch4Sm80ELb1ELb0ELb1ELb1ELb1ELb1ELb1ELb0EEENS1_21CollectiveEpilogueFwdINS6_IJS8_SA_S9_EEENS6_IJNS7_ILi1EEESI_SI_EEESC_SE_Li128ELb1ELb1ELb0ELb0EEENS1_19SingleTileSchedulerILb1ELb0ELb1ELi128EEEEEEEEEvNT_6ParamsE --------------------------
	.section	.nv.constant0._ZN7cutlass13device_kernelIN5flash19enable_sm80_to_sm89INS1_16FlashAttnFwdSm80INS1_25CollectiveMainloopFwdSm80ILi4ELi1ELb0EN4cute5tupleIJNS5_1CILi128EEENS7_ILi64EEENS7_ILi96EEEEEELi96ENS_6half_tEfNS_4arch4Sm80ELb1ELb0ELb1ELb1ELb1ELb1ELb1ELb0EEENS1_21CollectiveEpilogueFwdINS6_IJS8_SA_S9_EEENS6_IJNS7_ILi1EEESI_SI_EEESC_SE_Li128ELb1ELb1ELb0ELb0EEENS1_19SingleTileSchedulerILb1ELb0ELb1ELi128EEEEEEEEEvNT_6ParamsE,"a",@progbits
	.sectionflags	@""
	.align	4
.nv.constant0._ZN7cutlass13device_kernelIN5flash19enable_sm80_to_sm89INS1_16FlashAttnFwdSm80INS1_25CollectiveMainloopFwdSm80ILi4ELi1ELb0EN4cute5tupleIJNS5_1CILi128EEENS7_ILi64EEENS7_ILi96EEEEEELi96ENS_6half_tEfNS_4arch4Sm80ELb1ELb0ELb1ELb1ELb1ELb1ELb1ELb0EEENS1_21CollectiveEpilogueFwdINS6_IJS8_SA_S9_EEENS6_IJNS7_ILi1EEESI_SI_EEESC_SE_Li128ELb1ELb1ELb0ELb0EEENS1_19SingleTileSchedulerILb1ELb0ELb1ELi128EEEEEEEEEvNT_6ParamsE:
	.zero		1944


//--------------------- .nv.constant0._ZN7cutlass13device_kernelIN5flash19enable_sm80_to_sm89INS1_16FlashAttnFwdSm80INS1_25CollectiveMainloopFwdSm80ILi4ELi1ELb0EN4cute5tupleIJNS5_1CILi128EEENS7_ILi64EEENS7_ILi96EEEEEELi96ENS_6half_tEfNS_4arch4Sm80ELb0ELb0ELb0ELb0ELb1ELb0ELb1ELb0EEENS1_21CollectiveEpilogueFwdINS6_IJS8_SA_S9_EEENS6_IJNS7_ILi1EEESI_SI_EEESC_SE_Li128ELb0ELb1ELb0ELb0EEENS1_19SingleTileSchedulerILb0ELb0ELb1ELi128EEEEEEEEEvNT_6ParamsE --------------------------
	.section	.nv.constant0._ZN7cutlass13device_kernelIN5flash19enable_sm80_to_sm89INS1_16FlashAttnFwdSm80INS1_25CollectiveMainloopFwdSm80ILi4ELi1ELb0EN4cute5tupleIJNS5_1CILi128EEENS7_ILi64EEENS7_ILi96EEEEEELi96ENS_6half_tEfNS_4arch4Sm80ELb0ELb0ELb0ELb0ELb1ELb0ELb1ELb0EEENS1_21CollectiveEpilogueFwdINS6_IJS8_SA_S9_EEENS6_IJNS7_ILi1EEESI_SI_EEESC_SE_Li128ELb0ELb1ELb0ELb0EEENS1_19SingleTileSchedulerILb0ELb0ELb1ELi128EEEEEEEEEvNT_6ParamsE,"a",@progbits
	.sectionflags	@""
	.align	4
.nv.constant0._ZN7cutlass13device_kernelIN5flash19enable_sm80_to_sm89INS1_16FlashAttnFwdSm80INS1_25CollectiveMainloopFwdSm80ILi4ELi1ELb0EN4cute5tupleIJNS5_1CILi128EEENS7_ILi64EEENS7_ILi96EEEEEELi96ENS_6half_tEfNS_4arch4Sm80ELb0ELb0ELb0ELb0ELb1ELb0ELb1ELb0EEENS1_21CollectiveEpilogueFwdINS6_IJS8_SA_S9_EEENS6_IJNS7_ILi1EEESI_SI_EEESC_SE_Li128ELb0ELb1ELb0ELb0EEENS1_19SingleTileSchedulerILb0ELb0ELb1ELi128EEEEEEEEEvNT_6ParamsE:
	.zero		1944


//--------------------- .nv.constant0._ZN7cutlass13device_kernelIN5flash19enable_sm80_to_sm89INS1_16FlashAttnFwdSm80INS1_25CollectiveMainloopFwdSm80ILi4ELi1ELb0EN4cute5tupleIJNS5_1CILi128EEENS7_ILi64EEENS7_ILi96EEEEEELi96ENS_6half_tEfNS_4arch4Sm80ELb0ELb0ELb0ELb1ELb1ELb0ELb1ELb0EEENS1_21CollectiveEpilogueFwdINS6_IJS8_SA_S9_EEENS6_IJNS7_ILi1EEESI_SI_EEESC_SE_Li128ELb1ELb1ELb0ELb0EEENS1_19SingleTileSchedulerILb1ELb0ELb1ELi128EEEEEEEEEvNT_6ParamsE --------------------------
	.section	.nv.constant0._ZN7cutlass13device_kernelIN5flash19enable_sm80_to_sm89INS1_16FlashAttnFwdSm80INS1_25CollectiveMainloopFwdSm80ILi4ELi1ELb0EN4cute5tupleIJNS5_1CILi128EEENS7_ILi64EEENS7_ILi96EEEEEELi96ENS_6half_tEfNS_4arch4Sm80ELb0ELb0ELb0ELb1ELb1ELb0ELb1ELb0EEENS1_21CollectiveEpilogueFwdINS6_IJS8_SA_S9_EEENS6_IJNS7_ILi1EEESI_SI_EEESC_SE_Li128ELb1ELb1ELb0ELb0EEENS1_19SingleTileSchedulerILb1ELb0ELb1ELi128EEEEEEEEEvNT_6ParamsE,"a",@progbits
	.sectionflags	@""
	.align	4
.nv.constant0._ZN7cutlass13device_kernelIN5flash19enable_sm80_to_sm89INS1_16FlashAttnFwdSm80INS1_25CollectiveMainloopFwdSm80ILi4ELi1ELb0EN4cute5tupleIJNS5_1CILi128EEENS7_ILi64EEENS7_ILi96EEEEEELi96ENS_6half_tEfNS_4arch4Sm80ELb0ELb0ELb0ELb1ELb1ELb0ELb1ELb0EEENS1_21CollectiveEpilogueFwdINS6_IJS8_SA_S9_EEENS6_IJNS7_ILi1EEESI_SI_EEESC_SE_Li128ELb1ELb1ELb0ELb0EEENS1_19SingleTileSchedulerILb1ELb0ELb1ELi128EEEEEEEEEvNT_6ParamsE:
	.zero		1944


//--------------------- .nv.constant0._ZN7cutlass13device_kernelIN5flash19enable_sm80_to_sm89INS1_16FlashAttnFwdSm80INS1_25CollectiveMainloopFwdSm80ILi4ELi1ELb0EN4cute5tupleIJNS5_1CILi128EEENS7_ILi64EEENS7_ILi96EEEEEELi96ENS_6half_tEfNS_4arch4Sm80ELb0ELb0ELb0ELb1ELb1ELb1ELb1ELb0EEENS1_21CollectiveEpilogueFwdINS6_IJS8_SA_S9_EEENS6_IJNS7_ILi1EEESI_SI_EEESC_SE_Li128ELb1ELb1ELb0ELb0EEENS1_19SingleTileSchedulerILb1ELb0ELb1ELi128EEEEEEEEEvNT_6ParamsE --------------------------
	.section	.nv.constant0._ZN7cutlass13device_kernelIN5flash19enable_sm80_to_sm89INS1_16FlashAttnFwdSm80INS1_25CollectiveMainloopFwdSm80ILi4ELi1ELb0EN4cute5tupleIJNS5_1CILi128EEENS7_ILi64EEENS7_ILi96EEEEEELi96ENS_6half_tEfNS_4arch4Sm80ELb0ELb0ELb0ELb1ELb1ELb1ELb1ELb0EEENS1_21CollectiveEpilogueFwdINS6_IJS8_SA_S9_EEENS6_IJNS7_ILi1EEESI_SI_EEESC_SE_Li128ELb1ELb1ELb0ELb0EEENS1_19SingleTileSchedulerILb1ELb0ELb1ELi128EEEEEEEEEvNT_6ParamsE,"a",@progbits
	.sectionflags	@""
	.align	4
.nv.constant0._ZN7cutlass13device_kernelIN5flash19enable_sm80_to_sm89INS1_16FlashAttnFwdSm80INS1_25CollectiveMainloopFwdSm80ILi4ELi1ELb0EN4cute5tupleIJNS5_1CILi128EEENS7_ILi64EEENS7_ILi96EEEEEELi96ENS_6half_tEfNS_4arch4Sm80ELb0ELb0ELb0ELb1ELb1ELb1ELb1ELb0EEENS1_21CollectiveEpilogueFwdINS6_IJS8_SA_S9_EEENS6_IJNS7_ILi1EEESI_SI_EEESC_SE_Li128ELb1ELb1ELb0ELb0EEENS1_19SingleTileSchedulerILb1ELb0ELb1ELi128EEEEEEEEEvNT_6ParamsE:
	.zero		1944


//--------------------- .nv.constant0._ZN7cutlass13device_kernelIN5flash19enable_sm80_to_sm89INS1_16FlashAttnFwdSm80INS1_25CollectiveMainloopFwdSm80ILi4ELi1ELb0EN4cute5tupleIJNS5_1CILi128EEENS7_ILi48EEENS7_ILi96EEEEEELi96ENS_6half_tEfNS_4arch4Sm80ELb0ELb1ELb0ELb0ELb1ELb0ELb1ELb0EEENS1_21CollectiveEpilogueFwdINS6_IJS8_SA_S9_EEENS6_IJNS7_ILi1EEESI_SI_EEESC_SE_Li128ELb0ELb1ELb0ELb0EEENS1_19SingleTileSchedulerILb0ELb0ELb1ELi128EEEEEEEEEvNT_6ParamsE --------------------------
	.section	.nv.constant0._ZN7cutlass13device_kernelIN5flash19enable_sm80_to_sm89INS1_16FlashAttnFwdSm80INS1_25CollectiveMainloopFwdSm80ILi4ELi1ELb0EN4cute5tupleIJNS5_1CILi128EEENS7_ILi48EEENS7_ILi96EEEEEELi96ENS_6half_tEfNS_4arch4Sm80ELb0ELb1ELb0ELb0ELb1ELb0ELb1ELb0EEENS1_21CollectiveEpilogueFwdINS6_IJS8_SA_S9_EEENS6_IJNS7_ILi1EEESI_SI_EEESC_SE_Li128ELb0ELb1ELb0ELb0EEENS1_19SingleTileSchedulerILb0ELb0ELb1ELi128EEEEEEEEEvNT_6ParamsE,"a",@progbits
	.sectionflags	@""
	.align	4
.nv.constant0._ZN7cutlass13device_kernelIN5flash19enable_sm80_to_sm89INS1_16FlashAttnFwdSm80INS1_25CollectiveMainloopFwdSm80ILi4ELi1ELb0EN4cute5tupleIJNS5_1CILi128EEENS7_ILi48EEENS7_ILi96EEEEEELi96ENS_6half_tEfNS_4arch4Sm80ELb0ELb1ELb0ELb0ELb1ELb0ELb1ELb0EEENS1_21CollectiveEpilogueFwdINS6_IJS8_SA_S9_EEENS6_IJNS7_ILi1EEESI_SI_EEESC_SE_Li128ELb0ELb1ELb0ELb0EEENS1_19SingleTileSchedulerILb0ELb0ELb1ELi128EEEEEEEEEvNT_6ParamsE:
	.zero		1944


//--------------------- .nv.constant0._ZN7cutlass13device_kernelIN5flash19enable_sm80_to_sm89INS1_16FlashAttnFwdSm80INS1_25CollectiveMainloopFwdSm80ILi4ELi1ELb0EN4cute5tupleIJNS5_1CILi128EEENS7_ILi48EEENS7_ILi96EEEEEELi96ENS_6half_tEfNS_4arch4Sm80ELb0ELb1ELb0ELb1ELb1ELb0ELb1ELb0EEENS1_21CollectiveEpilogueFwdINS6_IJS8_SA_S9_EEENS6_IJNS7_ILi1EEESI_SI_EEESC_SE_Li128ELb1ELb1ELb0ELb0EEENS1_19SingleTileSchedulerILb1ELb0ELb1ELi128EEEEEEEEEvNT_6ParamsE --------------------------
	.section	.nv.constant0._ZN7cutlass13device_kernelIN5flash19enable_sm80_to_sm89INS1_16FlashAttnFwdSm80INS1_25CollectiveMainloopFwdSm80ILi4ELi1ELb0EN4cute5tupleIJNS5_1CILi128EEENS7_ILi48EEENS7_ILi96EEEEEELi96ENS_6half_tEfNS_4arch4Sm80ELb0ELb1ELb0ELb1ELb1ELb0ELb1ELb0EEENS1_21CollectiveEpilogueFwdINS6_IJS8_SA_S9_EEENS6_IJNS7_ILi1EEESI_SI_EEESC_SE_Li128ELb1ELb1ELb0ELb0EEENS1_19SingleTileSchedulerILb1ELb0ELb1ELi128EEEEEEEEEvNT_6ParamsE,"a",@progbits
	.sectionflags	@""
	.align	4
.nv.constant0._ZN7cutlass13device_kernelIN5flash19enable_sm80_to_sm89INS1_16FlashAttnFwdSm80INS1_25CollectiveMainloopFwdSm80ILi4ELi1ELb0EN4cute5tupleIJNS5_1CILi128EEENS7_ILi48EEENS7_ILi96EEEEEELi96ENS_6half_tEfNS_4arch4Sm80ELb0ELb1ELb0ELb1ELb1ELb0ELb1ELb0EEENS1_21CollectiveEpilogueFwdINS6_IJS8_SA_S9_EEENS6_IJNS7_ILi1EEESI_SI_EEESC_SE_Li128ELb1ELb1ELb0ELb0EEENS1_19SingleTileSchedulerILb1ELb0ELb1ELi128EEEEEEEEEvNT_6ParamsE:
	.zero		1944


//--------------------- .nv.constant0._ZN7cutlass13device_kernelIN5flash19enable_sm80_to_sm89INS1_16FlashAttnFwdSm80INS1_25CollectiveMainloopFwdSm80ILi4ELi1ELb0EN4cute5tupleIJNS5_1CILi128EEENS7_ILi48EEENS7_ILi96EEEEEELi96ENS_6half_tEfNS_4arch4Sm80ELb0ELb1ELb0ELb1ELb1ELb1ELb1ELb0EEENS1_21CollectiveEpilogueFwdINS6_IJS8_SA_S9_EEENS6_IJNS7_ILi1EEESI_SI_EEESC_SE_Li128ELb1ELb1ELb0ELb0EEENS1_19SingleTileSchedulerILb1ELb0ELb1ELi128EEEEEEEEEvNT_6ParamsE --------------------------
	.section	.nv.constant0._ZN7cutlass13device_kernelIN5flash19enable_sm80_to_sm89INS1_16FlashAttnFwdSm80INS1_25CollectiveMainloopFwdSm80ILi4ELi1ELb0EN4cute5tupleIJNS5_1CILi128EEENS7_ILi48EEENS7_ILi96EEEEEELi96ENS_6half_tEfNS_4arch4Sm80ELb0ELb1ELb0ELb1ELb1ELb1ELb1ELb0EEENS1_21CollectiveEpilogueFwdINS6_IJS8_SA_S9_EEENS6_IJNS7_ILi1EEESI_SI_EEESC_SE_Li128ELb1ELb1ELb0ELb0EEENS1_19SingleTileSchedulerILb1ELb0ELb1ELi128EEEEEEEEEvNT_6ParamsE,"a",@progbits
	.sectionflags	@""
	.align	4
.nv.constant0._ZN7cutlass13device_kernelIN5flash19enable_sm80_to_sm89INS1_16FlashAttnFwdSm80INS1_25CollectiveMainloopFwdSm80ILi4ELi1ELb0EN4cute5tupleIJNS5_1CILi128EEENS7_ILi48EEENS7_ILi96EEEEEELi96ENS_6half_tEfNS_4arch4Sm80ELb0ELb1ELb0ELb1ELb1ELb1ELb1ELb0EEENS1_21CollectiveEpilogueFwdINS6_IJS8_SA_S9_EEENS6_IJNS7_ILi1EEESI_SI_EEESC_SE_Li128ELb1ELb1ELb0ELb0EEENS1_19SingleTileSchedulerILb1ELb0ELb1ELi128EEEEEEEEEvNT_6ParamsE:
	.zero		1944


//--------------------- .nv.constant0._ZN7cutlass13device_kernelIN5flash19enable_sm80_to_sm89INS1_16FlashAttnFwdSm80INS1_25CollectiveMainloopFwdSm80ILi4ELi1ELb0EN4cute5tupleIJNS5_1CILi128EEENS7_ILi64EEENS7_ILi96EEEEEELi96ENS_6half_tEfNS_4arch4Sm80ELb1ELb0ELb0ELb0ELb1ELb0ELb1ELb0EEENS1_21CollectiveEpilogueFwdINS6_IJS8_SA_S9_EEENS6_IJNS7_ILi1EEESI_SI_EEESC_SE_Li128ELb0ELb1ELb0ELb0EEENS1_30DynamicPersistentTileSchedulerILi128ELi128ELb0ELb1ELb0EEEEEEEEEvNT_6ParamsE --------------------------
	.section	.nv.constant0._ZN7cutlass13device_kernelIN5flash19enable_sm80_to_sm89INS1_16FlashAttnFwdSm80INS1_25CollectiveMainloopFwdSm80ILi4ELi1ELb0EN4cute5tupleIJNS5_1CILi128EEENS7_ILi64EEENS7_ILi96EEEEEELi96ENS_6half_tEfNS_4arch4Sm80ELb1ELb0ELb0ELb0ELb1ELb0ELb1ELb0EEENS1_21CollectiveEpilogueFwdINS6_IJS8_SA_S9_EEENS6_IJNS7_ILi1EEESI_SI_EEESC_SE_Li128ELb0ELb1ELb0ELb0EEENS1_30DynamicPersistentTileSchedulerILi128ELi128ELb0ELb1ELb0EEEEEEEEEvNT_6ParamsE,"a",@progbits
	.sectionflags	@""
	.align	4
.nv.constant0._ZN7cutlass13device_kernelIN5flash19enable_sm80_to_sm89INS1_16FlashAttnFwdSm80INS1_25CollectiveMainloopFwdSm80ILi4ELi1ELb0EN4cute5tupleIJNS5_1CILi128EEENS7_ILi64EEENS7_ILi96EEEEEELi96ENS_6half_tEfNS_4arch4Sm80ELb1ELb0ELb0ELb0ELb1ELb0ELb1ELb0EEENS1_21CollectiveEpilogueFwdINS6_IJS8_SA_S9_EEENS6_IJNS7_ILi1EEESI_SI_EEESC_SE_Li128ELb0ELb1ELb0ELb0EEENS1_30DynamicPersistentTileSchedulerILi128ELi128ELb0ELb1ELb0EEEEEEEEEvNT_6ParamsE:
	.zero		1960


//--------------------- .nv.constant0._ZN7cutlass13device_kernelIN5flash19enable_sm80_to_sm89INS1_16FlashAttnFwdSm80INS1_25CollectiveMainloopFwdSm80ILi4ELi1ELb0EN4cute5tupleIJNS5_1CILi128EEENS7_ILi64EEENS7_ILi96EEEEEELi96ENS_6half_tEfNS_4arch4Sm80ELb1ELb0ELb0ELb1ELb1ELb0ELb1ELb0EEENS1_21CollectiveEpilogueFwdINS6_IJS8_SA_S9_EEENS6_IJNS7_ILi1EEESI_SI_EEESC_SE_Li128ELb1ELb1ELb0ELb0EEENS1_19SingleTileSchedulerILb1ELb0ELb1ELi128EEEEEEEEEvNT_6ParamsE --------------------------
	.section	.nv.constant0._ZN7cutlass13device_kernelIN5flash19enable_sm80_to_sm89INS1_16FlashAttnFwdSm80INS1_25CollectiveMainloopFwdSm80ILi4ELi1ELb0EN4cute5tupleIJNS5_1CILi128EEENS7_ILi64EEENS7_ILi96EEEEEELi96ENS_6half_tEfNS_4arch4Sm80ELb1ELb0ELb0ELb1ELb1ELb0ELb1ELb0EEENS1_21CollectiveEpilogueFwdINS6_IJS8_SA_S9_EEENS6_IJNS7_ILi1EEESI_SI_EEESC_SE_Li128ELb1ELb1ELb0ELb0EEENS1_19SingleTileSchedulerILb1ELb0ELb1ELi128EEEEEEEEEvNT_6ParamsE,"a",@progbits
	.sectionflags	@""
	.align	4
.nv.constant0._ZN7cutlass13device_kernelIN5flash19enable_sm80_to_sm89INS1_16FlashAttnFwdSm80INS1_25CollectiveMainloopFwdSm80ILi4ELi1ELb0EN4cute5tupleIJNS5_1CILi128EEENS7_ILi64EEENS7_ILi96EEEEEELi96ENS_6half_tEfNS_4arch4Sm80ELb1ELb0ELb0ELb1ELb1ELb0ELb1ELb0EEENS1_21CollectiveEpilogueFwdINS6_IJS8_SA_S9_EEENS6_IJNS7_ILi1EEESI_SI_EEESC_SE_Li128ELb1ELb1ELb0ELb0EEENS1_19SingleTileSchedulerILb1ELb0ELb1ELi128EEEEEEEEEvNT_6ParamsE:
	.zero		1944


//--------------------- .nv.constant0._ZN7cutlass13device_kernelIN5flash19enable_sm80_to_sm89INS1_16FlashAttnFwdSm80INS1_25CollectiveMainloopFwdSm80ILi4ELi1ELb0EN4cute5tupleIJNS5_1CILi128EEENS7_ILi64EEENS7_ILi96EEEEEELi96ENS_6half_tEfNS_4arch4Sm80ELb1ELb0ELb0ELb1ELb1ELb1ELb1ELb0EEENS1_21CollectiveEpilogueFwdINS6_IJS8_SA_S9_EEENS6_IJNS7_ILi1EEESI_SI_EEESC_SE_Li128ELb1ELb1ELb0ELb0EEENS1_19SingleTileSchedulerILb1ELb0ELb1ELi128EEEEEEEEEvNT_6ParamsE --------------------------
	.section	.nv.constant0._ZN7cutlass13device_kernelIN5flash19enable_sm80_to_sm89INS1_16FlashAttnFwdSm80INS1_25CollectiveMainloopFwdSm80ILi4ELi1ELb0EN4cute5tupleIJNS5_1CILi128EEENS7_ILi64EEENS7_ILi96EEEEEELi96ENS_6half_tEfNS_4arch4Sm80ELb1ELb0ELb0ELb1ELb1ELb1ELb1ELb0EEENS1_21CollectiveEpilogueFwdINS6_IJS8_SA_S9_EEENS6_IJNS7_ILi1EEESI_SI_EEESC_SE_Li128ELb1ELb1ELb0ELb0EEENS1_19SingleTileSchedulerILb1ELb0ELb1ELi128EEEEEEEEEvNT_6ParamsE,"a",@progbits
	.sectionflags	@""
	.align	4
.nv.constant0._ZN7cutlass13device_kernelIN5flash19enable_sm80_to_sm89INS1_16FlashAttnFwdSm80INS1_25CollectiveMainloopFwdSm80ILi4ELi1ELb0EN4cute5tupleIJNS5_1CILi128EEENS7_ILi64EEENS7_ILi96EEEEEELi96ENS_6half_tEfNS_4arch4Sm80ELb1ELb0ELb0ELb1ELb1ELb1ELb1ELb0EEENS1_21CollectiveEpilogueFwdINS6_IJS8_SA_S9_EEENS6_IJNS7_ILi1EEESI_SI_EEESC_SE_Li128ELb1ELb1ELb0ELb0EEENS1_19SingleTileSchedulerILb1ELb0ELb1ELi128EEEEEEEEEvNT_6ParamsE:
	.zero		1944


//--------------------- SYMBOLS --------------------------

	.type		.nv.reservedSmem.offset0,@object
	.size		.nv.reservedSmem.offset0,0x4
